	.target	sm_90a

	.elftype	@"ET_EXEC"


//--------------------- .note.nv.tkinfo           --------------------------
	.section	.note.nv.tkinfo,"",@"SHT_NOTE"
	.sectionflags	@"SHF_NOTE_NV_TKINFO"
	.tkinfo
        /*0018*/ 	.word	0x00000002
        /*0030*/ 	.string	""
        /*0030*/ 	.string	"ptxas"
        /*0030*/ 	.string	"Cuda compilation tools, release 13.0, V13.0.88"
        /*0030*/ 	.string	"Build cuda_13.0.r13.0/compiler.36424714_0"
        /*0030*/ 	.string	"-v  -suppress-debug-info  -lineinfo  -arch sm_90a "



//--------------------- .note.nv.cuinfo           --------------------------
	.section	.note.nv.cuinfo,"",@"SHT_NOTE"
	.sectionflags	@"SHF_NOTE_NV_CUINFO"
        /*0018*/ 	.short	0x0002
        /*001a*/ 	.short	0x005a
        /*001c*/ 	.short	0x0082
	.zero		2


//--------------------- .nv.info                  --------------------------
	.section	.nv.info,"",@"SHT_CUDA_INFO"
	.align	4


	//----- nvinfo : EIATTR_REGCOUNT
	.align		4
        /*0000*/ 	.byte	0x04, 0x2f
        /*0002*/ 	.short	(.L_1 - .L_0)
	.align		4
.L_0:
        /*0004*/ 	.word	index@(gluon_mma)
        /*0008*/ 	.word	0x000000cb


	//----- nvinfo : EIATTR_FRAME_SIZE
	.align		4
.L_1:
        /*000c*/ 	.byte	0x04, 0x11
        /*000e*/ 	.short	(.L_3 - .L_2)
	.align		4
.L_2:
        /*0010*/ 	.word	index@(gluon_mma)
        /*0014*/ 	.word	0x00000000


	//----- nvinfo : EIATTR_MIN_STACK_SIZE
	.align		4
.L_3:
        /*0018*/ 	.byte	0x04, 0x12
        /*001a*/ 	.short	(.L_5 - .L_4)
	.align		4
.L_4:
        /*001c*/ 	.word	index@(gluon_mma)
        /*0020*/ 	.word	0x00000000
.L_5:


//--------------------- .nv.compat                --------------------------
	.section	.nv.compat,"",@"SHT_CUDA_COMPAT_INFO"
	.align	4
        /*0000*/ 	.byte	0x02, 0x09, 0x01, 0x00, 0x02, 0x02, 0x04, 0x00, 0x02, 0x05, 0x05, 0x00, 0x03, 0x07, 0x01, 0x01
        /*0010*/ 	.byte	0x02, 0x03, 0x00, 0x00, 0x02, 0x06, 0x01, 0x00, 0x04, 0x0b, 0x08, 0x00, 0x00, 0x00, 0x00, 0x00
        /*0020*/ 	.byte	0x00, 0x00, 0x00, 0x00


//--------------------- .nv.info.gluon_mma        --------------------------
	.section	.nv.info.gluon_mma,"",@"SHT_CUDA_INFO"
	.sectionflags	@""
	.align	4


	//----- nvinfo : EIATTR_CUDA_API_VERSION
	.align		4
        /*0000*/ 	.byte	0x04, 0x37
        /*0002*/ 	.short	(.L_7 - .L_6)
.L_6:
        /*0004*/ 	.word	0x00000082


	//----- nvinfo : EIATTR_KPARAM_INFO
	.align		4
.L_7:
        /*0008*/ 	.byte	0x04, 0x17
        /*000a*/ 	.short	(.L_9 - .L_8)
.L_8:
        /*000c*/ 	.word	0x00000000
        /*0010*/ 	.short	0x0004
        /*0012*/ 	.short	0x0020
        /*0014*/ 	.byte	0x00, 0xf4, 0x21, 0x00


	//----- nvinfo : EIATTR_KPARAM_INFO
	.align		4
.L_9:
        /*0018*/ 	.byte	0x04, 0x17
        /*001a*/ 	.short	(.L_11 - .L_10)
.L_10:
        /*001c*/ 	.word	0x00000000
        /*0020*/ 	.short	0x0003
        /*0022*/ 	.short	0x0018
        /*0024*/ 	.byte	0x00, 0xf4, 0x21, 0x00


	//----- nvinfo : EIATTR_KPARAM_INFO
	.align		4
.L_11:
        /*0028*/ 	.byte	0x04, 0x17
        /*002a*/ 	.short	(.L_13 - .L_12)
.L_12:
        /*002c*/ 	.word	0x00000000
        /*0030*/ 	.short	0x0002
        /*0032*/ 	.short	0x0010
        /*0034*/ 	.byte	0x00, 0xf4, 0x21, 0x00


	//----- nvinfo : EIATTR_KPARAM_INFO
	.align		4
.L_13:
        /*0038*/ 	.byte	0x04, 0x17
        /*003a*/ 	.short	(.L_15 - .L_14)
.L_14:
        /*003c*/ 	.word	0x00000000
        /*0040*/ 	.short	0x0001
        /*0042*/ 	.short	0x0008
        /*0044*/ 	.byte	0x00, 0xf4, 0x21, 0x00


	//----- nvinfo : EIATTR_KPARAM_INFO
	.align		4
.L_15:
        /*0048*/ 	.byte	0x04, 0x17
        /*004a*/ 	.short	(.L_17 - .L_16)
.L_16:
        /*004c*/ 	.word	0x00000000
        /*0050*/ 	.short	0x0000
        /*0052*/ 	.short	0x0000
        /*0054*/ 	.byte	0x00, 0xf4, 0x21, 0x00


	//----- nvinfo : EIATTR_SPARSE_MMA_MASK
	.align		4
.L_17:
        /*0058*/ 	.byte	0x03, 0x50
        /*005a*/ 	.short	0x0000


	//----- nvinfo : EIATTR_MAXREG_COUNT
	.align		4
        /*005c*/ 	.byte	0x03, 0x1b
        /*005e*/ 	.short	0x00ff


	//----- nvinfo : EIATTR_NUM_BARRIERS
	.align		4
        /*0060*/ 	.byte	0x02, 0x4c
        /*0062*/ 	.byte	0x01
	.zero		1


	//----- nvinfo : EIATTR_MERCURY_ISA_VERSION
	.align		4
        /*0064*/ 	.byte	0x03, 0x5f
        /*0066*/ 	.short	0x0101


	//----- nvinfo : EIATTR_EXIT_INSTR_OFFSETS
	.align		4
        /*0068*/ 	.byte	0x04, 0x1c
        /*006a*/ 	.short	(.L_19 - .L_18)


	//   ....[0]....
.L_18:
        /*006c*/ 	.word	0x00003920


	//----- nvinfo : EIATTR_REQNTID
	.align		4
.L_19:
        /*0070*/ 	.byte	0x04, 0x10
        /*0072*/ 	.short	(.L_21 - .L_20)
.L_20:
        /*0074*/ 	.word	0x00000100
        /*0078*/ 	.word	0x00000001
        /*007c*/ 	.word	0x00000001


	//----- nvinfo : EIATTR_CBANK_PARAM_SIZE
	.align		4
.L_21:
        /*0080*/ 	.byte	0x03, 0x19
        /*0082*/ 	.short	0x0028


	//----- nvinfo : EIATTR_PARAM_CBANK
	.align		4
        /*0084*/ 	.byte	0x04, 0x0a
        /*0086*/ 	.short	(.L_23 - .L_22)
	.align		4
.L_22:
        /*0088*/ 	.word	index@(.nv.constant0.gluon_mma)
        /*008c*/ 	.short	0x0210
        /*008e*/ 	.short	0x0028


	//----- nvinfo : EIATTR_SW_WAR
	.align		4
.L_23:
        /*0090*/ 	.byte	0x04, 0x36
        /*0092*/ 	.short	(.L_25 - .L_24)
.L_24:
        /*0094*/ 	.word	0x00000008
.L_25:


//--------------------- .nv.callgraph             --------------------------
	.section	.nv.callgraph,"",@"SHT_CUDA_CALLGRAPH"
	.align	4
	.sectionentsize	8
	.align		4
        /*0000*/ 	.word	0x00000000
	.align		4
        /*0004*/ 	.word	0xffffffff
	.align		4
        /*0008*/ 	.word	0x00000000
	.align		4
        /*000c*/ 	.word	0xfffffffe
	.align		4
        /*0010*/ 	.word	0x00000000
	.align		4
        /*0014*/ 	.word	0xfffffffd
	.align		4
        /*0018*/ 	.word	0x00000000
	.align		4
        /*001c*/ 	.word	0xfffffffc


//--------------------- .text.gluon_mma           --------------------------
	.section	.text.gluon_mma,"ax",@progbits
	.align	128
        .global         gluon_mma
        .type           gluon_mma,@function
        .size           gluon_mma,(.L_x_1 - gluon_mma)
        .other          gluon_mma,@"STO_CUDA_ENTRY STV_DEFAULT"
gluon_mma:
.text.gluon_mma:
[----:B------:R-:W-:Y:S01]  /*0000*/  LDC R1, c[0x0][0x28] ;  /* 0x00000a00ff017b82 */ /* 0x000fe20000000800 */
[----:B------:R-:W0:Y:S07]  /*0010*/  S2R R2, SR_TID.X ;  /* 0x0000000000027919 */ /* 0x000e2e0000002100 */
[----:B------:R-:W1:Y:S01]  /*0020*/  LDC.64 R4, c[0x0][0x210] ;  /* 0x00008400ff047b82 */ /* 0x000e620000000a00 */
[----:B------:R-:W-:Y:S01]  /*0030*/  ULDC.64 UR10, c[0x0][0x208] ;  /* 0x00008200000a7ab9 */ /* 0x000fe20000000a00 */
[----:B0-----:R-:W-:-:S02]  /*0040*/  SHF.R.U32.HI R149, RZ, 0x5, R2 ;  /* 0x00000005ff957819 */ /* 0x001fc40000011602 */
[C---:B------:R-:W-:Y:S02]  /*0050*/  LOP3.LUT R133, R2.reuse, 0xe0, RZ, 0xc0, !PT ;  /* 0x000000e002857812 */ /* 0x040fe400078ec0ff */
[----:B------:R-:W-:Y:S02]  /*0060*/  SGXT.U32 R149, R149, 0x3 ;  /* 0x000000039595781a */ /* 0x000fe40000000000 */
[CC--:B-1----:R-:W-:Y:S01]  /*0070*/  LEA R26, P0, R133.reuse, R4.reuse, 0x3 ;  /* 0x00000004851a7211 */ /* 0x0c2fe200078018ff */
[----:B------:R-:W-:Y:S01]  /*0080*/  IMAD.SHL.U32 R84, R133, 0x4, RZ ;  /* 0x0000000485547824 */ /* 0x000fe200078e00ff */
[C---:B------:R-:W-:Y:S02]  /*0090*/  LOP3.LUT R125, R149.reuse, 0x28, RZ, 0xfc, !PT ;  /* 0x00000028957d7812 */ /* 0x040fe400078efcff */
[----:B------:R-:W-:Y:S02]  /*00a0*/  LOP3.LUT R115, R149, 0x60, RZ, 0xfc, !PT ;  /* 0x0000006095737812 */ /* 0x000fe400078efcff */
[C---:B------:R-:W-:Y:S01]  /*00b0*/  LEA R40, P2, R125.reuse, R4, 0x8 ;  /* 0x000000047d287211 */ /* 0x040fe200078440ff */
[----:B------:R-:W-:Y:S01]  /*00c0*/  IMAD.SHL.U32 R14, R125, 0x80, RZ ;  /* 0x000000807d0e7824 */ /* 0x000fe200078e00ff */
[----:B------:R-:W-:Y:S01]  /*00d0*/  LOP3.LUT R113, R149, 0x98, RZ, 0xfc, !PT ;  /* 0x0000009895717812 */ /* 0x000fe200078efcff */
[----:B------:R-:W-:Y:S01]  /*00e0*/  IMAD.SHL.U32 R30, R115, 0x80, RZ ;  /* 0x00000080731e7824 */ /* 0x000fe200078e00ff */
[----:B------:R-:W-:-:S02]  /*00f0*/  LOP3.LUT R0, R2, 0x1f, RZ, 0xc0, !PT ;  /* 0x0000001f02007812 */ /* 0x000fc400078ec0ff */
[-C--:B------:R-:W-:Y:S01]  /*0100*/  LEA.HI.X R41, R14, R5.reuse, RZ, 0x1, P2 ;  /* 0x000000050e297211 */ /* 0x080fe200010f0cff */
[----:B------:R-:W-:Y:S01]  /*0110*/  IMAD.SHL.U32 R82, R113, 0x80, RZ ;  /* 0x0000008071527824 */ /* 0x000fe200078e00ff */
[-C--:B------:R-:W-:Y:S02]  /*0120*/  LEA.HI.X R27, R84, R5.reuse, RZ, 0x1, P0 ;  /* 0x00000005541b7211 */ /* 0x080fe400000f0cff */
[-C--:B------:R-:W-:Y:S02]  /*0130*/  LEA R54, P2, R115, R4.reuse, 0x8 ;  /* 0x0000000473367211 */ /* 0x080fe400078440ff */
[----:B------:R-:W-:Y:S01]  /*0140*/  LOP3.LUT R129, R149, 0x20, RZ, 0xfc, !PT ;  /* 0x0000002095817812 */ /* 0x000fe200078efcff */
[----:B------:R-:W-:Y:S01]  /*0150*/  IMAD.WIDE.U32 R26, R0, 0x2, R26 ;  /* 0x00000002001a7825 */ /* 0x000fe200078e001a */
[----:B------:R-:W-:Y:S02]  /*0160*/  LEA.HI.X R55, R30, R5, RZ, 0x1, P2 ;  /* 0x000000051e377211 */ /* 0x000fe400010f0cff */
[----:B------:R-:W-:Y:S01]  /*0170*/  LEA R56, P2, R113, R4, 0x8 ;  /* 0x0000000471387211 */ /* 0x000fe200078440ff */
[----:B------:R-:W-:Y:S01]  /*0180*/  IMAD.SHL.U32 R12, R129, 0x80, RZ ;  /* 0x00000080810c7824 */ /* 0x000fe200078e00ff */
[C---:B------:R-:W-:Y:S01]  /*0190*/  LOP3.LUT R131, R149.reuse, 0x18, RZ, 0xfc, !PT ;  /* 0x0000001895837812 */ /* 0x040fe200078efcff */
[----:B------:R-:W2:Y:S01]  /*01a0*/  LDG.E.U16 R83, desc[UR10][R26.64] ;  /* 0x0000000a1a537981 */ /* 0x000ea2000c1e1500 */
[----:B------:R-:W-:-:S02]  /*01b0*/  LOP3.LUT R119, R149, 0x30, RZ, 0xfc, !PT ;  /* 0x0000003095777812 */ /* 0x000fc400078efcff */
[----:B------:R-:W-:Y:S01]  /*01c0*/  LEA.HI.X R57, R82, R5, RZ, 0x1, P2 ;  /* 0x0000000552397211 */ /* 0x000fe200010f0cff */
[----:B------:R-:W-:Y:S01]  /*01d0*/  IMAD.SHL.U32 R10, R131, 0x80, RZ ;  /* 0x00000080830a7824 */ /* 0x000fe200078e00ff */
[----:B------:R-:W3:Y:S01]  /*01e0*/  LDG.E.U16 R82, desc[UR10][R26.64+0x80] ;  /* 0x0000800a1a527981 */ /* 0x000ee2000c1e1500 */
[----:B------:R-:W-:Y:S01]  /*01f0*/  LOP3.LUT R89, R149, 0x58, RZ, 0xfc, !PT ;  /* 0x0000005895597812 */ /* 0x000fe200078efcff */
[----:B------:R-:W-:Y:S01]  /*0200*/  IMAD.SHL.U32 R16, R119, 0x80, RZ ;  /* 0x0000008077107824 */ /* 0x000fe200078e00ff */
[C---:B------:R-:W-:Y:S02]  /*0210*/  LOP3.LUT R109, R149.reuse, 0x8, RZ, 0xfc, !PT ;  /* 0x00000008956d7812 */ /* 0x040fe400078efcff */
[----:B------:R-:W-:Y:S01]  /*0220*/  LOP3.LUT R135, R149, 0x10, RZ, 0xfc, !PT ;  /* 0x0000001095877812 */ /* 0x000fe200078efcff */
[----:B------:R-:W-:Y:S01]  /*0230*/  IMAD.SHL.U32 R28, R89, 0x80, RZ ;  /* 0x00000080591c7824 */ /* 0x000fe200078e00ff */
[----:B------:R-:W-:Y:S01]  /*0240*/  LOP3.LUT R91, R149, 0x50, RZ, 0xfc, !PT ;  /* 0x00000050955b7812 */ /* 0x000fe200078efcff */
[----:B------:R-:W-:Y:S01]  /*0250*/  IMAD.SHL.U32 R6, R109, 0x80, RZ ;  /* 0x000000806d067824 */ /* 0x000fe200078e00ff */
[----:B------:R-:W-:Y:S01]  /*0260*/  LOP3.LUT R93, R149, 0x68, RZ, 0xfc, !PT ;  /* 0x00000068955d7812 */ /* 0x000fe200078efcff */
[----:B------:R-:W-:Y:S01]  /*0270*/  IMAD.SHL.U32 R8, R135, 0x80, RZ ;  /* 0x0000008087087824 */ /* 0x000fe200078e00ff */
[-C--:B------:R-:W-:Y:S01]  /*0280*/  LEA R38, P1, R129, R4.reuse, 0x8 ;  /* 0x0000000481267211 */ /* 0x080fe200078240ff */
[----:B------:R-:W-:Y:S01]  /*0290*/  IMAD.SHL.U32 R24, R91, 0x80, RZ ;  /* 0x000000805b187824 */ /* 0x000fe200078e00ff */
[-C--:B------:R-:W-:Y:S01]  /*02a0*/  LEA R36, P0, R131, R4.reuse, 0x8 ;  /* 0x0000000483247211 */ /* 0x080fe200078040ff */
[----:B------:R-:W-:Y:S01]  /*02b0*/  IMAD.SHL.U32 R32, R93, 0x80, RZ ;  /* 0x000000805d207824 */ /* 0x000fe200078e00ff */
[----:B------:R-:W-:-:S02]  /*02c0*/  LEA R42, P3, R119, R4, 0x8 ;  /* 0x00000004772a7211 */ /* 0x000fc400078640ff */
[C---:B------:R-:W-:Y:S02]  /*02d0*/  LOP3.LUT R107, R149.reuse, 0x90, RZ, 0xfc, !PT ;  /* 0x00000090956b7812 */ /* 0x040fe400078efcff */
[C---:B------:R-:W-:Y:S02]  /*02e0*/  LOP3.LUT R127, R149.reuse, 0x40, RZ, 0xfc, !PT ;  /* 0x00000040957f7812 */ /* 0x040fe400078efcff */
[----:B------:R-:W-:Y:S01]  /*02f0*/  LOP3.LUT R101, R149, 0x48, RZ, 0xfc, !PT ;  /* 0x0000004895657812 */ /* 0x000fe200078efcff */
[----:B------:R-:W-:Y:S01]  /*0300*/  IMAD.SHL.U32 R80, R107, 0x80, RZ ;  /* 0x000000806b507824 */ /* 0x000fe200078e00ff */
[-C--:B------:R-:W-:Y:S01]  /*0310*/  LEA.HI.X R39, R12, R5.reuse, RZ, 0x1, P1 ;  /* 0x000000050c277211 */ /* 0x080fe200008f0cff */
[----:B------:R-:W-:Y:S01]  /*0320*/  IMAD.SHL.U32 R20, R127, 0x80, RZ ;  /* 0x000000807f147824 */ /* 0x000fe200078e00ff */
[----:B------:R-:W-:Y:S01]  /*0330*/  LOP3.LUT R105, R149, 0x88, RZ, 0xfc, !PT ;  /* 0x0000008895697812 */ /* 0x000fe200078efcff */
[----:B------:R-:W-:Y:S01]  /*0340*/  IMAD.SHL.U32 R22, R101, 0x80, RZ ;  /* 0x0000008065167824 */ /* 0x000fe200078e00ff */
[----:B------:R-:W-:-:S02]  /*0350*/  LEA.HI.X R37, R10, R5, RZ, 0x1, P0 ;  /* 0x000000050a257211 */ /* 0x000fc400000f0cff */
[----:B------:R-:W-:Y:S01]  /*0360*/  LOP3.LUT R121, R149, 0xc8, RZ, 0xfc, !PT ;  /* 0x000000c895797812 */ /* 0x000fe200078efcff */
[----:B------:R-:W-:Y:S01]  /*0370*/  IMAD.SHL.U32 R78, R105, 0x80, RZ ;  /* 0x00000080694e7824 */ /* 0x000fe200078e00ff */
[-C--:B------:R-:W-:Y:S02]  /*0380*/  LEA R52, P1, R89, R4.reuse, 0x8 ;  /* 0x0000000459347211 */ /* 0x080fe400078240ff */
[----:B------:R-:W-:Y:S01]  /*0390*/  LOP3.LUT R99, R149, 0x78, RZ, 0xfc, !PT ;  /* 0x0000007895637812 */ /* 0x000fe200078efcff */
[----:B------:R-:W-:Y:S01]  /*03a0*/  IMAD.SHL.U32 R96, R121, 0x80, RZ ;  /* 0x0000008079607824 */ /* 0x000fe200078e00ff */
[----:B------:R-:W-:Y:S02]  /*03b0*/  LEA.HI.X R43, R16, R5, RZ, 0x1, P3 ;  /* 0x00000005102b7211 */ /* 0x000fe400018f0cff */
[----:B------:R-:W-:Y:S01]  /*03c0*/  LOP3.LUT R103, R149, 0x80, RZ, 0xfc, !PT ;  /* 0x0000008095677812 */ /* 0x000fe200078efcff */
[----:B------:R-:W-:Y:S01]  /*03d0*/  IMAD.SHL.U32 R74, R99, 0x80, RZ ;  /* 0x00000080634a7824 */ /* 0x000fe200078e00ff */
[----:B------:R-:W-:-:S02]  /*03e0*/  LEA R70, P5, R109, R4, 0x8 ;  /* 0x000000046d467211 */ /* 0x000fc400078a40ff */
[----:B------:R-:W-:Y:S01]  /*03f0*/  LOP3.LUT R137, R149, 0xc0, RZ, 0xfc, !PT ;  /* 0x000000c095897812 */ /* 0x000fe200078efcff */
[----:B------:R-:W-:Y:S01]  /*0400*/  IMAD.SHL.U32 R76, R103, 0x80, RZ ;  /* 0x00000080674c7824 */ /* 0x000fe200078e00ff */
[-C--:B------:R-:W-:Y:S02]  /*0410*/  LEA R34, P6, R135, R4.reuse, 0x8 ;  /* 0x0000000487227211 */ /* 0x080fe400078c40ff */
[----:B------:R-:W-:Y:S01]  /*0420*/  LOP3.LUT R111, R149, 0x38, RZ, 0xfc, !PT ;  /* 0x00000038956f7812 */ /* 0x000fe200078efcff */
[----:B------:R-:W-:Y:S01]  /*0430*/  IMAD.SHL.U32 R94, R137, 0x80, RZ ;  /* 0x00000080895e7824 */ /* 0x000fe200078e00ff */
[-C--:B------:R-:W-:Y:S02]  /*0440*/  LEA R50, P0, R91, R4.reuse, 0x8 ;  /* 0x000000045b327211 */ /* 0x080fe400078040ff */
[----:B------:R-:W-:Y:S01]  /*0450*/  LOP3.LUT R3, R149, 0xb0, RZ, 0xfc, !PT ;  /* 0x000000b095037812 */ /* 0x000fe200078efcff */
[----:B------:R-:W-:Y:S01]  /*0460*/  IMAD.SHL.U32 R18, R111, 0x80, RZ ;  /* 0x000000806f127824 */ /* 0x000fe200078e00ff */
[----:B------:R-:W-:-:S02]  /*0470*/  LEA R58, P3, R93, R4, 0x8 ;  /* 0x000000045d3a7211 */ /* 0x000fc400078640ff */
[----:B------:R-:W-:Y:S01]  /*0480*/  LOP3.LUT R97, R149, 0xb8, RZ, 0xfc, !PT ;  /* 0x000000b895617812 */ /* 0x000fe200078efcff */
[----:B------:R-:W-:Y:S01]  /*0490*/  IMAD.SHL.U32 R90, R3, 0x80, RZ ;  /* 0x00000080035a7824 */ /* 0x000fe200078e00ff */
[-C--:B------:R-:W-:Y:S02]  /*04a0*/  LEA.HI.X R53, R28, R5.reuse, RZ, 0x1, P1 ;  /* 0x000000051c357211 */ /* 0x080fe400008f0cff */
[----:B------:R-:W-:Y:S01]  /*04b0*/  LOP3.LUT R95, R149, 0x70, RZ, 0xfc, !PT ;  /* 0x00000070955f7812 */ /* 0x000fe200078efcff */
[----:B------:R-:W-:Y:S01]  /*04c0*/  IMAD.SHL.U32 R92, R97, 0x80, RZ ;  /* 0x00000080615c7824 */ /* 0x000fe200078e00ff */
[-C--:B------:R-:W-:Y:S02]  /*04d0*/  LEA.HI.X R71, R6, R5.reuse, RZ, 0x1, P5 ;  /* 0x0000000506477211 */ /* 0x080fe400028f0cff */
[----:B------:R-:W-:Y:S01]  /*04e0*/  LOP3.LUT R123, R149, 0xa8, RZ, 0xfc, !PT ;  /* 0x000000a8957b7812 */ /* 0x000fe200078efcff */
[----:B------:R-:W-:Y:S01]  /*04f0*/  IMAD.WIDE.U32 R38, R0, 0x2, R38 ;  /* 0x0000000200267825 */ /* 0x000fe200078e0026 */
[-C--:B------:R-:W-:Y:S01]  /*0500*/  LEA.HI.X R35, R8, R5.reuse, RZ, 0x1, P6 ;  /* 0x0000000508237211 */ /* 0x080fe200030f0cff */
[----:B------:R-:W4:Y:S01]  /*0510*/  LDG.E.U16 R6, desc[UR10][R26.64+0x40] ;  /* 0x0000400a1a067981 */ /* 0x000f22000c1e1500 */
[-C--:B------:R-:W-:Y:S01]  /*0520*/  LEA.HI.X R51, R24, R5.reuse, RZ, 0x1, P0 ;  /* 0x0000000518337211 */ /* 0x080fe200000f0cff */
[----:B------:R-:W-:Y:S01]  /*0530*/  IMAD.WIDE.U32 R56, R0, 0x2, R56 ;  /* 0x0000000200387825 */ /* 0x000fe200078e0038 */
[-C--:B------:R-:W-:Y:S01]  /*0540*/  LEA R60, P1, R107, R4.reuse, 0x8 ;  /* 0x000000046b3c7211 */ /* 0x080fe200078240ff */
[----:B------:R-:W5:Y:S01]  /*0550*/  LDG.E.U16 R98, desc[UR10][R38.64] ;  /* 0x0000000a26627981 */ /* 0x000f62000c1e1500 */
[----:B------:R-:W-:Y:S01]  /*0560*/  LEA.HI.X R59, R32, R5, RZ, 0x1, P3 ;  /* 0x00000005203b7211 */ /* 0x000fe200018f0cff */
[----:B------:R-:W-:Y:S01]  /*0570*/  IMAD.SHL.U32 R72, R95, 0x80, RZ ;  /* 0x000000805f487824 */ /* 0x000fe200078e00ff */
[----:B------:R-:W-:-:S02]  /*0580*/  LEA R46, P5, R127, R4, 0x8 ;  /* 0x000000047f2e7211 */ /* 0x000fc400078a40ff */
[----:B------:R-:W-:Y:S01]  /*0590*/  LOP3.LUT R117, R149, 0xa0, RZ, 0xfc, !PT ;  /* 0x000000a095757812 */ /* 0x000fe200078efcff */
[C---:B------:R-:W-:Y:S01]  /*05a0*/  IMAD.WIDE.U32 R40, R0.reuse, 0x2, R40 ;  /* 0x0000000200287825 */ /* 0x040fe200078e0028 */
[-C--:B------:R-:W-:Y:S01]  /*05b0*/  LEA R48, P6, R101, R4.reuse, 0x8 ;  /* 0x0000000465307211 */ /* 0x080fe200078c40ff */
[----:B------:R-:W2:Y:S01]  /*05c0*/  LDG.E.U16 R150, desc[UR10][R56.64] ;  /* 0x0000000a38967981 */ /* 0x000ea2000c1e1500 */
[----:B------:R-:W-:Y:S01]  /*05d0*/  LEA R64, P0, R105, R4, 0x8 ;  /* 0x0000000469407211 */ /* 0x000fe200078040ff */
[----:B------:R-:W-:Y:S01]  /*05e0*/  IMAD.WIDE.U32 R58, R0, 0x2, R58 ;  /* 0x00000002003a7825 */ /* 0x000fe200078e003a */
[-C--:B------:R-:W-:Y:S01]  /*05f0*/  LEA.HI.X R61, R80, R5.reuse, RZ, 0x1, P1 ;  /* 0x00000005503d7211 */ /* 0x080fe200008f0cff */
[----:B------:R-:W4:Y:S01]  /*0600*/  LDG.E.U16 R148, desc[UR10][R56.64+0x80] ;  /* 0x0000800a38947981 */ /* 0x000f22000c1e1500 */
[-C--:B------:R-:W-:Y:S01]  /*0610*/  LEA.HI.X R47, R20, R5.reuse, RZ, 0x1, P5 ;  /* 0x00000005142f7211 */ /* 0x080fe200028f0cff */
[----:B------:R-:W-:Y:S01]  /*0620*/  IMAD.WIDE.U32 R34, R0, 0x2, R34 ;  /* 0x0000000200227825 */ /* 0x000fe200078e0022 */
[-C--:B------:R-:W-:Y:S01]  /*0630*/  LEA.HI.X R49, R22, R5.reuse, RZ, 0x1, P6 ;  /* 0x0000000516317211 */ /* 0x080fe200030f0cff */
[----:B------:R-:W4:Y:S01]  /*0640*/  LDG.E.U16 R110, desc[UR10][R58.64] ;  /* 0x0000000a3a6e7981 */ /* 0x000f22000c1e1500 */
[----:B------:R-:W-:-:S02]  /*0650*/  LEA.HI.X R65, R78, R5, RZ, 0x1, P0 ;  /* 0x000000054e417211 */ /* 0x000fc400000f0cff */
[-C--:B------:R-:W-:Y:S01]  /*0660*/  LEA R44, P4, R111, R4.reuse, 0x8 ;  /* 0x000000046f2c7211 */ /* 0x080fe200078840ff */
[C---:B------:R-:W-:Y:S01]  /*0670*/  IMAD.WIDE.U32 R70, R0.reuse, 0x2, R70 ;  /* 0x0000000200467825 */ /* 0x040fe200078e0046 */
[-C--:B------:R-:W-:Y:S01]  /*0680*/  LEA R14, P1, R121, R4.reuse, 0x8 ;  /* 0x00000004790e7211 */ /* 0x080fe200078240ff */
[----:B------:R-:W5:Y:S01]  /*0690*/  LDG.E.U16 R100, desc[UR10][R34.64+0x80] ;  /* 0x0000800a22647981 */ /* 0x000f62000c1e1500 */
[-C--:B------:R-:W-:Y:S01]  /*06a0*/  LEA R66, P5, R99, R4.reuse, 0x8 ;  /* 0x0000000463427211 */ /* 0x080fe200078a40ff */
[----:B------:R-:W-:Y:S01]  /*06b0*/  IMAD.SHL.U32 R88, R123, 0x80, RZ ;  /* 0x000000807b587824 */ /* 0x000fe200078e00ff */
[-C--:B------:R-:W-:Y:S01]  /*06c0*/  LEA R68, P6, R103, R4.reuse, 0x8 ;  /* 0x0000000467447211 */ /* 0x080fe200078c40ff */
[----:B------:R-:W-:Y:S01]  /*06d0*/  IMAD.SHL.U32 R86, R117, 0x80, RZ ;  /* 0x0000008075567824 */ /* 0x000fe200078e00ff */
[----:B------:R-:W-:Y:S01]  /*06e0*/  LEA R22, P0, R137, R4, 0x8 ;  /* 0x0000000489167211 */ /* 0x000fe200078040ff */
[----:B------:R-:W-:Y:S01]  /*06f0*/  IMAD.WIDE.U32 R36, R0, 0x2, R36 ;  /* 0x0000000200247825 */ /* 0x000fe200078e0024 */
[-C--:B------:R-:W-:Y:S01]  /*0700*/  LEA.HI.X R15, R96, R5.reuse, RZ, 0x1, P1 ;  /* 0x00000005600f7211 */ /* 0x080fe200008f0cff */
[----:B------:R-:W4:Y:S01]  /*0710*/  LDG.E.U16 R108, desc[UR10][R40.64] ;  /* 0x0000000a286c7981 */ /* 0x000f22000c1e1500 */
[----:B------:R-:W-:-:S02]  /*0720*/  LEA.HI.X R67, R74, R5, RZ, 0x1, P5 ;  /* 0x000000054a437211 */ /* 0x000fc400028f0cff */
[-C--:B------:R-:W-:Y:S01]  /*0730*/  LEA.HI.X R69, R76, R5.reuse, RZ, 0x1, P6 ;  /* 0x000000054c457211 */ /* 0x080fe200030f0cff */
[----:B------:R-:W2:Y:S01]  /*0740*/  LDG.E.U16 R96, desc[UR10][R58.64+0x80] ;  /* 0x0000800a3a607981 */ /* 0x000ea2000c1e1500 */
[-C--:B------:R-:W-:Y:S02]  /*0750*/  LEA.HI.X R23, R94, R5.reuse, RZ, 0x1, P0 ;  /* 0x000000055e177211 */ /* 0x080fe400000f0cff */
[-C--:B------:R-:W-:Y:S01]  /*0760*/  LEA R28, P5, R3, R4.reuse, 0x8 ;  /* 0x00000004031c7211 */ /* 0x080fe200078a40ff */
[----:B------:R-:W4:Y:S01]  /*0770*/  LDG.E.U16 R114, desc[UR10][R38.64+0x80] ;  /* 0x0000800a26727981 */ /* 0x000f22000c1e1500 */
[-C--:B------:R-:W-:Y:S01]  /*0780*/  LEA R24, P6, R97, R4.reuse, 0x8 ;  /* 0x0000000461187211 */ /* 0x080fe200078c40ff */
[----:B------:R-:W-:Y:S01]  /*0790*/  IMAD.WIDE.U32 R22, R0, 0x2, R22 ;  /* 0x0000000200167825 */ /* 0x000fe200078e0016 */
[----:B------:R-:W-:Y:S01]  /*07a0*/  LEA.HI.X R45, R18, R5, RZ, 0x1, P4 ;  /* 0x00000005122d7211 */ /* 0x000fe200020f0cff */
[----:B------:R-:W4:Y:S01]  /*07b0*/  LDG.E.U16 R106, desc[UR10][R36.64] ;  /* 0x0000000a246a7981 */ /* 0x000f22000c1e1500 */
[----:B------:R-:W-:-:S02]  /*07c0*/  LEA R62, P4, R95, R4, 0x8 ;  /* 0x000000045f3e7211 */ /* 0x000fc400078840ff */
[-C--:B------:R-:W-:Y:S01]  /*07d0*/  LEA.HI.X R29, R90, R5.reuse, RZ, 0x1, P5 ;  /* 0x000000055a1d7211 */ /* 0x080fe200028f0cff */
[----:B------:R-:W-:Y:S01]  /*07e0*/  IMAD.WIDE.U32 R14, R0, 0x2, R14 ;  /* 0x00000002000e7825 */ /* 0x000fe200078e000e */
[-C--:B------:R-:W-:Y:S01]  /*07f0*/  LEA.HI.X R25, R92, R5.reuse, RZ, 0x1, P6 ;  /* 0x000000055c197211 */ /* 0x080fe200030f0cff */
[----:B------:R-:W4:Y:S01]  /*0800*/  LDG.E.U16 R90, desc[UR10][R70.64] ;  /* 0x0000000a465a7981 */ /* 0x000f22000c1e1500 */
[-C--:B------:R-:W-:Y:S01]  /*0810*/  LEA.HI.X R63, R72, R5.reuse, RZ, 0x1, P4 ;  /* 0x00000005483f7211 */ /* 0x080fe200020f0cff */
[C---:B------:R-:W-:Y:S01]  /*0820*/  IMAD.WIDE.U32 R28, R0.reuse, 0x2, R28 ;  /* 0x00000002001c7825 */ /* 0x040fe200078e001c */
[-C--:B------:R-:W-:Y:S01]  /*0830*/  LEA R30, P4, R123, R4.reuse, 0x8 ;  /* 0x000000047b1e7211 */ /* 0x080fe200078840ff */
[----:B------:R-:W4:Y:S01]  /*0840*/  LDG.E.U16 R94, desc[UR10][R22.64] ;  /* 0x0000000a165e7981 */ /* 0x000f22000c1e1500 */
[----:B------:R-:W-:Y:S01]  /*0850*/  LEA R32, P3, R117, R4, 0x8 ;  /* 0x0000000475207211 */ /* 0x000fe200078640ff */
[----:B------:R-:W-:Y:S01]  /*0860*/  IMAD.WIDE.U32 R24, R0, 0x2, R24 ;  /* 0x0000000200187825 */ /* 0x000fe200078e0018 */
[-C--:B------:R-:W-:Y:S01]  /*0870*/  LEA.HI.X R31, R88, R5.reuse, RZ, 0x1, P4 ;  /* 0x00000005581f7211 */ /* 0x080fe200020f0cff */
[----:B------:R-:W4:Y:S01]  /*0880*/  LDG.E.U16 R136, desc[UR10][R28.64+0x80] ;  /* 0x0000800a1c887981 */ /* 0x000f22000c1e1500 */
[----:B------:R-:W-:-:S03]  /*0890*/  LEA.HI.X R33, R86, R5, RZ, 0x1, P3 ;  /* 0x0000000556217211 */ /* 0x000fc600018f0cff */
[----:B------:R-:W4:Y:S04]  /*08a0*/  LDG.E.U16 R134, desc[UR10][R24.64] ;  /* 0x0000000a18867981 */ /* 0x000f28000c1e1500 */
[----:B------:R-:W4:Y:S04]  /*08b0*/  LDG.E.U16 R92, desc[UR10][R22.64+0x80] ;  /* 0x0000800a165c7981 */ /* 0x000f28000c1e1500 */
[----:B------:R-:W4:Y:S01]  /*08c0*/  LDG.E.U16 R102, desc[UR10][R14.64+0x80] ;  /* 0x0000800a0e667981 */ /* 0x000f22000c1e1500 */
[----:B------:R-:W-:-:S03]  /*08d0*/  IMAD.WIDE.U32 R30, R0, 0x2, R30 ;  /* 0x00000002001e7825 */ /* 0x000fc600078e001e */
[----:B------:R-:W4:Y:S04]  /*08e0*/  LDG.E.U16 R88, desc[UR10][R70.64+0x80] ;  /* 0x0000800a46587981 */ /* 0x000f28000c1e1500 */
[----:B------:R-:W4:Y:S04]  /*08f0*/  LDG.E.U16 R140, desc[UR10][R30.64+0x80] ;  /* 0x0000800a1e8c7981 */ /* 0x000f28000c1e1500 */
[----:B------:R-:W4:Y:S01]  /*0900*/  LDG.E.U16 R138, desc[UR10][R28.64] ;  /* 0x0000000a1c8a7981 */ /* 0x000f22000c1e1500 */
[----:B------:R-:W-:-:S03]  /*0910*/  IMAD.WIDE.U32 R32, R0, 0x2, R32 ;  /* 0x0000000200207825 */ /* 0x000fc600078e0020 */
[----:B------:R-:W4:Y:S01]  /*0920*/  LDG.E.U16 R104, desc[UR10][R14.64] ;  /* 0x0000000a0e687981 */ /* 0x000f22000c1e1500 */
[----:B------:R-:W-:-:S03]  /*0930*/  IMAD.WIDE.U32 R60, R0, 0x2, R60 ;  /* 0x00000002003c7825 */ /* 0x000fc600078e003c */
[----:B------:R-:W4:Y:S04]  /*0940*/  LDG.E.U16 R144, desc[UR10][R32.64+0x80] ;  /* 0x0000800a20907981 */ /* 0x000f28000c1e1500 */
[----:B------:R-:W4:Y:S04]  /*0950*/  LDG.E.U16 R142, desc[UR10][R30.64] ;  /* 0x0000000a1e8e7981 */ /* 0x000f28000c1e1500 */
[----:B------:R-:W4:Y:S01]  /*0960*/  LDG.E.U16 R146, desc[UR10][R32.64] ;  /* 0x0000000a20927981 */ /* 0x000f22000c1e1500 */
[----:B------:R-:W-:-:S03]  /*0970*/  IMAD.WIDE.U32 R64, R0, 0x2, R64 ;  /* 0x0000000200407825 */ /* 0x000fc600078e0040 */
[----:B------:R-:W4:Y:S04]  /*0980*/  LDG.E.U16 R152, desc[UR10][R60.64+0x80] ;  /* 0x0000800a3c987981 */ /* 0x000f28000c1e1500 */
        /* <DEDUP_REMOVED lines=14> */
[----:B------:R-:W-:Y:S01]  /*0a70*/  IMAD.WIDE.U32 R46, R0, 0x2, R46 ;  /* 0x00000002002e7825 */ /* 0x000fe200078e002e */
[----:B------:R-:W-:-:S02]  /*0a80*/  LOP3.LUT R139, R149, 0xd0, RZ, 0xfc, !PT ;  /* 0x000000d0958b7812 */ /* 0x000fc400078efcff */
[----:B------:R-:W4:Y:S01]  /*0a90*/  LDG.E.U16 R9, desc[UR10][R34.64+0x40] ;  /* 0x0000400a22097981 */ /* 0x000f22000c1e1500 */
[----:B------:R-:W-:-:S03]  /*0aa0*/  IMAD.WIDE.U32 R42, R0, 0x2, R42 ;  /* 0x00000002002a7825 */ /* 0x000fc600078e002a */
[----:B------:R-:W4:Y:S01]  /*0ab0*/  LDG.E.U16 R12, desc[UR10][R34.64+0xc0] ;  /* 0x0000c00a220c7981 */ /* 0x000f22000c1e1500 */
[C---:B------:R-:W-:Y:S01]  /*0ac0*/  IMAD.WIDE.U32 R44, R0.reuse, 0x2, R44 ;  /* 0x00000002002c7825 */ /* 0x040fe200078e002c */
[----:B------:R-:W-:Y:S02]  /*0ad0*/  LOP3.LUT R141, R149, 0xd8, RZ, 0xfc, !PT ;  /* 0x000000d8958d7812 */ /* 0x000fe400078efcff */
[----:B------:R-:W4:Y:S01]  /*0ae0*/  LDG.E.U16 R190, desc[UR10][R46.64] ;  /* 0x0000000a2ebe7981 */ /* 0x000f22000c1e1500 */
[----:B------:R-:W-:-:S03]  /*0af0*/  IMAD.WIDE.U32 R48, R0, 0x2, R48 ;  /* 0x0000000200307825 */ /* 0x000fc600078e0030 */
[----:B------:R-:W4:Y:S01]  /*0b00*/  LDG.E.U16 R188, desc[UR10][R46.64+0x80] ;  /* 0x0000800a2ebc7981 */ /* 0x000f22000c1e1500 */
[----:B------:R-:W-:-:S03]  /*0b10*/  IMAD.WIDE.U32 R52, R0, 0x2, R52 ;  /* 0x0000000200347825 */ /* 0x000fc600078e0034 */
[----:B------:R-:W4:Y:S01]  /*0b20*/  LDG.E.U16 R34, desc[UR10][R46.64+0x40] ;  /* 0x0000400a2e227981 */ /* 0x000f22000c1e1500 */
[----:B------:R-:W-:-:S03]  /*0b30*/  IMAD.WIDE.U32 R54, R0, 0x2, R54 ;  /* 0x0000000200367825 */ /* 0x000fc600078e0036 */
[----:B------:R-:W4:Y:S01]  /*0b40*/  LDG.E.U16 R35, desc[UR10][R46.64+0xc0] ;  /* 0x0000c00a2e237981 */ /* 0x000f22000c1e1500 */
[----:B------:R-:W-:-:S03]  /*0b50*/  LOP3.LUT R143, R149, 0xe0, RZ, 0xfc, !PT ;  /* 0x000000e0958f7812 */ /* 0x000fc600078efcff */
[----:B------:R-:W4:Y:S01]  /*0b60*/  LDG.E.U16 R170, desc[UR10][R62.64] ;  /* 0x0000000a3eaa7981 */ /* 0x000f22000c1e1500 */
[----:B------:R-:W-:-:S03]  /*0b70*/  IMAD.WIDE.U32 R50, R0, 0x2, R50 ;  /* 0x0000000200327825 */ /* 0x000fc600078e0032 */
[----:B------:R-:W4:Y:S04]  /*0b80*/  LDG.E.U16 R8, desc[UR10][R70.64+0x40] ;  /* 0x0000400a46087981 */ /* 0x000f28000c1e1500 */
[----:B------:R0:W4:Y:S04]  /*0b90*/  LDG.E.U16 R10, desc[UR10][R70.64+0xc0] ;  /* 0x0000c00a460a7981 */ /* 0x000128000c1e1500 */
[----:B------:R-:W4:Y:S04]  /*0ba0*/  LDG.E.U16 R46, desc[UR10][R62.64+0x40] ;  /* 0x0000400a3e2e7981 */ /* 0x000f28000c1e1500 */
[----:B------:R-:W4:Y:S01]  /*0bb0*/  LDG.E.U16 R47, desc[UR10][R62.64+0xc0] ;  /* 0x0000c00a3e2f7981 */ /* 0x000f22000c1e1500 */
[----:B0-----:R-:W-:-:S03]  /*0bc0*/  IMAD.SHL.U32 R70, R139, 0x80, RZ ;  /* 0x000000808b467824 */ /* 0x001fc600078e00ff */
[----:B------:R-:W4:Y:S01]  /*0bd0*/  LDG.E.U16 R200, desc[UR10][R40.64+0x80] ;  /* 0x0000800a28c87981 */ /* 0x000f22000c1e1500 */
[----:B------:R-:W-:-:S03]  /*0be0*/  IMAD.SHL.U32 R72, R141, 0x80, RZ ;  /* 0x000000808d487824 */ /* 0x000fc600078e00ff */
[----:B------:R-:W4:Y:S04]  /*0bf0*/  LDG.E.U16 R7, desc[UR10][R26.64+0xc0] ;  /* 0x0000c00a1a077981 */ /* 0x000f28000c1e1500 */
[----:B------:R-:W4:Y:S04]  /*0c00*/  LDG.E.U16 R62, desc[UR10][R32.64+0x40] ;  /* 0x0000400a203e7981 */ /* 0x000f28000c1e1500 */
[----:B------:R0:W4:Y:S04]  /*0c10*/  LDG.E.U16 R63, desc[UR10][R32.64+0xc0] ;  /* 0x0000c00a203f7981 */ /* 0x000128000c1e1500 */
[----:B------:R-:W4:Y:S04]  /*0c20*/  LDG.E.U16 R11, desc[UR10][R36.64+0x40] ;  /* 0x0000400a240b7981 */ /* 0x000f28000c1e1500 */
[----:B------:R-:W4:Y:S01]  /*0c30*/  LDG.E.U16 R16, desc[UR10][R36.64+0xc0] ;  /* 0x0000c00a24107981 */ /* 0x000f22000c1e1500 */
[----:B0-----:R-:W-:-:S03]  /*0c40*/  LEA R32, P0, R139, R4, 0x8 ;  /* 0x000000048b207211 */ /* 0x001fc600078040ff */
[----:B------:R-:W4:Y:S04]  /*0c50*/  LDG.E.U16 R18, desc[UR10][R40.64+0x40] ;  /* 0x0000400a28127981 */ /* 0x000f28000c1e1500 */
[----:B------:R-:W4:Y:S01]  /*0c60*/  LDG.E.U16 R20, desc[UR10][R40.64+0xc0] ;  /* 0x0000c00a28147981 */ /* 0x000f22000c1e1500 */
[----:B------:R-:W-:-:S03]  /*0c70*/  LEA.HI.X R33, R70, R5, RZ, 0x1, P0 ;  /* 0x0000000546217211 */ /* 0x000fc600000f0cff */
[----:B------:R-:W4:Y:S04]  /*0c80*/  LDG.E.U16 R198, desc[UR10][R42.64] ;  /* 0x0000000a2ac67981 */ /* 0x000f28000c1e1500 */
        /* <DEDUP_REMOVED lines=24> */
[----:B------:R-:W4:Y:S01]  /*0e10*/  LDG.E.U16 R53, desc[UR10][R64.64+0xc0] ;  /* 0x0000c00a40357981 */ /* 0x000f22000c1e1500 */
[----:B------:R-:W0:Y:S03]  /*0e20*/  S2UR UR4, SR_CgaCtaId ;  /* 0x00000000000479c3 */ /* 0x000e260000008800 */
[----:B------:R-:W4:Y:S04]  /*0e30*/  LDG.E.U16 R54, desc[UR10][R60.64+0x40] ;  /* 0x0000400a3c367981 */ /* 0x000f28000c1e1500 */
[----:B------:R-:W4:Y:S04]  /*0e40*/  LDG.E.U16 R55, desc[UR10][R60.64+0xc0] ;  /* 0x0000c00a3c377981 */ /* 0x000f28000c1e1500 */
[----:B------:R-:W4:Y:S04]  /*0e50*/  LDG.E.U16 R58, desc[UR10][R56.64+0x40] ;  /* 0x0000400a383a7981 */ /* 0x000f28000c1e1500 */
[----:B------:R-:W4:Y:S04]  /*0e60*/  LDG.E.U16 R59, desc[UR10][R56.64+0xc0] ;  /* 0x0000c00a383b7981 */ /* 0x000f28000c1e1500 */
[----:B------:R-:W4:Y:S04]  /*0e70*/  LDG.E.U16 R66, desc[UR10][R30.64+0x40] ;  /* 0x0000400a1e427981 */ /* 0x000f28000c1e1500 */
[----:B------:R1:W4:Y:S04]  /*0e80*/  LDG.E.U16 R67, desc[UR10][R30.64+0xc0] ;  /* 0x0000c00a1e437981 */ /* 0x000328000c1e1500 */
[----:B------:R-:W4:Y:S04]  /*0e90*/  LDG.E.U16 R64, desc[UR10][R24.64+0x40] ;  /* 0x0000400a18407981 */ /* 0x000f28000c1e1500 */
[----:B------:R3:W4:Y:S01]  /*0ea0*/  LDG.E.U16 R65, desc[UR10][R24.64+0xc0] ;  /* 0x0000c00a18417981 */ /* 0x000722000c1e1500 */
[----:B-1----:R-:W-:-:S03]  /*0eb0*/  LEA R30, P1, R141, R4, 0x8 ;  /* 0x000000048d1e7211 */ /* 0x002fc600078240ff */
[----:B------:R-:W4:Y:S04]  /*0ec0*/  LDG.E.U16 R13, desc[UR10][R38.64+0x40] ;  /* 0x0000400a260d7981 */ /* 0x000f28000c1e1500 */
[----:B------:R-:W4:Y:S01]  /*0ed0*/  LDG.E.U16 R17, desc[UR10][R38.64+0xc0] ;  /* 0x0000c00a26117981 */ /* 0x000f22000c1e1500 */
[----:B---3--:R-:W-:-:S03]  /*0ee0*/  IMAD.SHL.U32 R24, R143, 0x80, RZ ;  /* 0x000000808f187824 */ /* 0x008fc600078e00ff */
[----:B------:R-:W3:Y:S04]  /*0ef0*/  LDG.E.U16 R60, desc[UR10][R22.64+0x40] ;  /* 0x0000400a163c7981 */ /* 0x000ee8000c1e1500 */
[----:B------:R1:W3:Y:S01]  /*0f00*/  LDG.E.U16 R56, desc[UR10][R22.64+0xc0] ;  /* 0x0000c00a16387981 */ /* 0x0002e2000c1e1500 */
[----:B------:R-:W-:-:S03]  /*0f10*/  LEA.HI.X R31, R72, R5, RZ, 0x1, P1 ;  /* 0x00000005481f7211 */ /* 0x000fc600008f0cff */
[----:B------:R-:W3:Y:S04]  /*0f20*/  LDG.E.U16 R182, desc[UR10][R50.64] ;  /* 0x0000000a32b67981 */ /* 0x000ee8000c1e1500 */
[----:B------:R-:W3:Y:S01]  /*0f30*/  LDG.E.U16 R180, desc[UR10][R50.64+0x80] ;  /* 0x0000800a32b47981 */ /* 0x000ee2000c1e1500 */
[----:B-1----:R-:W-:-:S03]  /*0f40*/  LEA R22, P0, R143, R4, 0x8 ;  /* 0x000000048f167211 */ /* 0x002fc600078040ff */
[----:B------:R-:W3:Y:S04]  /*0f50*/  LDG.E.U16 R38, desc[UR10][R50.64+0x40] ;  /* 0x0000400a32267981 */ /* 0x000ee8000c1e1500 */
[----:B------:R-:W3:Y:S01]  /*0f60*/  LDG.E.U16 R39, desc[UR10][R50.64+0xc0] ;  /* 0x0000c00a32277981 */ /* 0x000ee2000c1e1500 */
[----:B------:R-:W-:Y:S02]  /*0f70*/  LEA.HI.X R23, R24, R5, RZ, 0x1, P0 ;  /* 0x0000000518177211 */ /* 0x000fe400000f0cff */
[C---:B------:R-:W-:Y:S01]  /*0f80*/  LOP3.LUT R145, R149.reuse, 0xe8, RZ, 0xfc, !PT ;  /* 0x000000e895917812 */ /* 0x040fe200078efcff */
[----:B------:R-:W3:Y:S01]  /*0f90*/  LDG.E.U16 R57, desc[UR10][R14.64+0x40] ;  /* 0x0000400a0e397981 */ /* 0x000ee2000c1e1500 */
[----:B------:R-:W-:-:S03]  /*0fa0*/  LOP3.LUT R147, R149, 0xf0, RZ, 0xfc, !PT ;  /* 0x000000f095937812 */ /* 0x000fc600078efcff */
[----:B------:R1:W3:Y:S04]  /*0fb0*/  LDG.E.U16 R61, desc[UR10][R14.64+0xc0] ;  /* 0x0000c00a0e3d7981 */ /* 0x0002e8000c1e1500 */
[----:B------:R-:W3:Y:S04]  /*0fc0*/  LDG.E.U16 R50, desc[UR10][R68.64+0x40] ;  /* 0x0000400a44327981 */ /* 0x000ee8000c1e1500 */
[----:B------:R-:W3:Y:S01]  /*0fd0*/  LDG.E.U16 R51, desc[UR10][R68.64+0xc0] ;  /* 0x0000c00a44337981 */ /* 0x000ee2000c1e1500 */
[----:B------:R-:W-:-:S04]  /*0fe0*/  IMAD.WIDE.U32 R24, R0, 0x2, R30 ;  /* 0x0000000200187825 */ /* 0x000fc800078e001e */
[----:B-1----:R-:W-:Y:S01]  /*0ff0*/  IMAD.WIDE.U32 R14, R0, 0x2, R22 ;  /* 0x00000002000e7825 */ /* 0x002fe200078e0016 */
[----:B------:R-:W3:Y:S04]  /*1000*/  LDG.E.U16 R68, desc[UR10][R28.64+0x40] ;  /* 0x0000400a1c447981 */ /* 0x000ee8000c1e1500 */
[----:B------:R1:W3:Y:S01]  /*1010*/  LDG.E.U16 R69, desc[UR10][R28.64+0xc0] ;  /* 0x0000c00a1c457981 */ /* 0x0002e2000c1e1500 */
[----:B------:R-:W-:-:S03]  /*1020*/  LEA R22, P0, R145, R4, 0x8 ;  /* 0x0000000491167211 */ /* 0x000fc600078040ff */
[----:B------:R-:W3:Y:S01]  /*1030*/  LDG.E.U16 R74, desc[UR10][R24.64] ;  /* 0x0000000a184a7981 */ /* 0x000ee2000c1e1500 */
[----:B------:R-:W-:-:S03]  /*1040*/  LOP3.LUT R149, R149, 0xf8, RZ, 0xfc, !PT ;  /* 0x000000f895957812 */ /* 0x000fc600078efcff */
[----:B------:R-:W3:Y:S01]  /*1050*/  LDG.E.U16 R75, desc[UR10][R24.64+0x80] ;  /* 0x0000800a184b7981 */ /* 0x000ee2000c1e1500 */
[----:B-1----:R-:W-:-:S03]  /*1060*/  IMAD.WIDE.U32 R28, R0, 0x2, R32 ;  /* 0x00000002001c7825 */ /* 0x002fc600078e0020 */
[----:B------:R-:W3:Y:S04]  /*1070*/  LDG.E.U16 R76, desc[UR10][R24.64+0x40] ;  /* 0x0000400a184c7981 */ /* 0x000ee8000c1e1500 */
[----:B------:R-:W3:Y:S04]  /*1080*/  LDG.E.U16 R70, desc[UR10][R28.64] ;  /* 0x0000000a1c467981 */ /* 0x000ee8000c1e1500 */
[----:B------:R-:W3:Y:S04]  /*1090*/  LDG.E.U16 R71, desc[UR10][R28.64+0x80] ;  /* 0x0000800a1c477981 */ /* 0x000ee8000c1e1500 */
[----:B------:R-:W3:Y:S04]  /*10a0*/  LDG.E.U16 R72, desc[UR10][R28.64+0x40] ;  /* 0x0000400a1c487981 */ /* 0x000ee8000c1e1500 */
[----:B------:R1:W3:Y:S04]  /*10b0*/  LDG.E.U16 R73, desc[UR10][R28.64+0xc0] ;  /* 0x0000c00a1c497981 */ /* 0x0002e8000c1e1500 */
[----:B------:R5:W3:Y:S04]  /*10c0*/  LDG.E.U16 R80, desc[UR10][R24.64+0xc0] ;  /* 0x0000c00a18507981 */ /* 0x000ae8000c1e1500 */
[----:B------:R-:W3:Y:S01]  /*10d0*/  LDG.E.U16 R77, desc[UR10][R14.64] ;  /* 0x0000000a0e4d7981 */ /* 0x000ee2000c1e1500 */
[----:B-1----:R-:W-:-:S03]  /*10e0*/  IMAD.SHL.U32 R28, R145, 0x80, RZ ;  /* 0x00000080911c7824 */ /* 0x002fc600078e00ff */
[----:B------:R-:W3:Y:S01]  /*10f0*/  LDG.E.U16 R78, desc[UR10][R14.64+0x80] ;  /* 0x0000800a0e4e7981 */ /* 0x000ee2000c1e1500 */
[C---:B-----5:R-:W-:Y:S01]  /*1100*/  IMAD.SHL.U32 R24, R147.reuse, 0x80, RZ ;  /* 0x0000008093187824 */ /* 0x060fe200078e00ff */
[----:B------:R-:W-:Y:S02]  /*1110*/  LEA.HI.X R23, R28, R5, RZ, 0x1, P0 ;  /* 0x000000051c177211 */ /* 0x000fe400000f0cff */
[----:B------:R-:W5:Y:S04]  /*1120*/  LDG.E.U16 R79, desc[UR10][R14.64+0x40] ;  /* 0x0000400a0e4f7981 */ /* 0x000f68000c1e1500 */
[----:B------:R1:W5:Y:S01]  /*1130*/  LDG.E.U16 R81, desc[UR10][R14.64+0xc0] ;  /* 0x0000c00a0e517981 */ /* 0x000362000c1e1500 */
[----:B------:R-:W-:Y:S01]  /*1140*/  UMOV UR8, 0x400 ;  /* 0x0000040000087882 */ /* 0x000fe20000000000 */
[----:B-1----:R-:W-:-:S04]  /*1150*/  LEA R14, P0, R147, R4, 0x8 ;  /* 0x00000004930e7211 */ /* 0x002fc800078040ff */
[-C--:B------:R-:W-:Y:S01]  /*1160*/  LEA.HI.X R15, R24, R5.reuse, RZ, 0x1, P0 ;  /* 0x00000005180f7211 */ /* 0x080fe200000f0cff */
[C---:B------:R-:W-:Y:S01]  /*1170*/  IMAD.SHL.U32 R24, R149.reuse, 0x80, RZ ;  /* 0x0000008095187824 */ /* 0x040fe200078e00ff */
[----:B------:R-:W-:Y:S01]  /*1180*/  LEA R4, P0, R149, R4, 0x8 ;  /* 0x0000000495047211 */ /* 0x000fe200078040ff */
[----:B------:R-:W-:Y:S01]  /*1190*/  IMAD R84, R0, 0x2, R84 ;  /* 0x0000000200547824 */ /* 0x000fe200078e0254 */
[----:B0-----:R-:W-:Y:S01]  /*11a0*/  ULEA UR8, UR4, UR8, 0x18 ;  /* 0x0000000804087291 */ /* 0x001fe2000f8ec03f */
[----:B------:R-:W-:Y:S02]  /*11b0*/  SHF.R.U32.HI R85, RZ, 0x1, R133 ;  /* 0x00000001ff557819 */ /* 0x000fe40000011685 */
[----:B------:R-:W-:Y:S02]  /*11c0*/  LEA.HI.X R5, R24, R5, RZ, 0x1, P0 ;  /* 0x0000000518057211 */ /* 0x000fe400000f0cff */
[----:B------:R-:W-:Y:S01]  /*11d0*/  LOP3.LUT R85, R84, R85, RZ, 0x3c, !PT ;  /* 0x0000005554557212 */ /* 0x000fe200078e3cff */
[----:B------:R-:W-:-:S04]  /*11e0*/  IMAD.WIDE.U32 R4, R0, 0x2, R4 ;  /* 0x0000000200047825 */ /* 0x000fc800078e0004 */
[----:B------:R0:W-:Y:S04]  /*11f0*/  STS.U16 [R85+UR8+0x8000], R82 ;  /* 0x0080005255007988 */ /* 0x0001e80008000408 */
[----:B------:R-:W5:Y:S04]  /*1200*/  LDG.E.U16 R128, desc[UR10][R4.64] ;  /* 0x0000000a04807981 */ /* 0x000f68000c1e1500 */
[----:B------:R-:W5:Y:S04]  /*1210*/  LDG.E.U16 R130, desc[UR10][R4.64+0x40] ;  /* 0x0000400a04827981 */ /* 0x000f68000c1e1500 */
[----:B0-----:R-:W5:Y:S04]  /*1220*/  LDG.E.U16 R82, desc[UR10][R4.64+0x80] ;  /* 0x0000800a04527981 */ /* 0x001f68000c1e1500 */
[----:B------:R0:W5:Y:S02]  /*1230*/  LDG.E.U16 R132, desc[UR10][R4.64+0xc0] ;  /* 0x0000c00a04847981 */ /* 0x000164000c1e1500 */
[----:B0-----:R-:W0:Y:S01]  /*1240*/  LDC.64 R4, c[0x0][0x218] ;  /* 0x00008600ff047b82 */ /* 0x001e220000000a00 */
[----:B------:R-:W-:Y:S01]  /*1250*/  IMAD.WIDE.U32 R22, R0, 0x2, R22 ;  /* 0x0000000200167825 */ /* 0x000fe200078e0016 */
[----:B--2---:R1:W-:Y:S04]  /*1260*/  STS.U16 [R85+UR8+0xb400], R96 ;  /* 0x00b4006055007988 */ /* 0x0043e80008000408 */
[----:B------:R-:W2:Y:S04]  /*1270*/  LDG.E.U16 R86, desc[UR10][R22.64] ;  /* 0x0000000a16567981 */ /* 0x000ea8000c1e1500 */
[----:B------:R-:W5:Y:S01]  /*1280*/  LDG.E.U16 R84, desc[UR10][R22.64+0x80] ;  /* 0x0000800a16547981 */ /* 0x000f62000c1e1500 */
[----:B-1----:R-:W-:-:S03]  /*1290*/  IMAD.SHL.U32 R96, R133, 0x2, RZ ;  /* 0x0000000285607824 */ /* 0x002fc600078e00ff */
[----:B------:R-:W5:Y:S04]  /*12a0*/  LDG.E.U16 R87, desc[UR10][R22.64+0x40] ;  /* 0x0000400a16577981 */ /* 0x000f68000c1e1500 */
[----:B------:R0:W5:Y:S01]  /*12b0*/  LDG.E.U16 R112, desc[UR10][R22.64+0xc0] ;  /* 0x0000c00a16707981 */ /* 0x000162000c1e1500 */
[----:B------:R-:W-:-:S03]  /*12c0*/  IMAD.WIDE.U32 R14, R0, 0x2, R14 ;  /* 0x00000002000e7825 */ /* 0x000fc600078e000e */
[----:B------:R1:W-:Y:S04]  /*12d0*/  STS.U16 [R85+UR8+0x8800], R100 ;  /* 0x0088006455007988 */ /* 0x0003e80008000408 */
[----:B------:R1:W-:Y:S01]  /*12e0*/  STS.U16 [R85+UR8+0x1000], R98 ;  /* 0x0010006255007988 */ /* 0x0003e20008000408 */
[----:B0-----:R-:W-:-:S03]  /*12f0*/  LEA R22, P0, R133, R4, 0x2 ;  /* 0x0000000485167211 */ /* 0x001fc600078010ff */
[----:B------:R0:W-:Y:S01]  /*1300*/  STS.U16 [R85+UR8+0x4c00], R150 ;  /* 0x004c009655007988 */ /* 0x0001e20008000408 */
[----:B------:R-:W-:Y:S01]  /*1310*/  LEA.HI.X R23, R96, R5, RZ, 0x1, P0 ;  /* 0x0000000560177211 */ /* 0x000fe200000f0cff */
[C---:B-1----:R-:W-:Y:S01]  /*1320*/  IMAD.SHL.U32 R100, R109.reuse, 0x40, RZ ;  /* 0x000000406d647824 */ /* 0x042fe200078e00ff */
[----:B------:R-:W-:Y:S01]  /*1330*/  LEA R32, P0, R109, R4, 0x7 ;  /* 0x000000046d207211 */ /* 0x000fe200078038ff */
[----:B------:R-:W-:Y:S01]  /*1340*/  STS.U16 [R85+UR8], R83 ;  /* 0x0000005355007988 */ /* 0x000fe20008000408 */
[----:B------:R-:W-:-:S03]  /*1350*/  IMAD.SHL.U32 R98, R135, 0x40, RZ ;  /* 0x0000004087627824 */ /* 0x000fc600078e00ff */
[----:B----4-:R1:W-:Y:S01]  /*1360*/  STS.U16 [R85+UR8+0x400], R90 ;  /* 0x0004005a55007988 */ /* 0x0103e20008000408 */
[-C--:B0-----:R-:W-:Y:S01]  /*1370*/  LEA R150, P1, R135, R4.reuse, 0x7 ;  /* 0x0000000487967211 */ /* 0x081fe200078238ff */
[----:B------:R-:W-:Y:S01]  /*1380*/  IMAD.WIDE.U32 R22, R0, 0x2, R22 ;  /* 0x0000000200167825 */ /* 0x000fe200078e0016 */
[-C--:B------:R-:W-:Y:S01]  /*1390*/  LEA.HI.X R33, R100, R5.reuse, RZ, 0x1, P0 ;  /* 0x0000000564217211 */ /* 0x080fe200000f0cff */
[----:B------:R0:W-:Y:S01]  /*13a0*/  STS.U16 [R85+UR8+0x6000], R94 ;  /* 0x0060005e55007988 */ /* 0x0001e20008000408 */
[----:B------:R-:W-:Y:S02]  /*13b0*/  LEA.HI.X R151, R98, R5, RZ, 0x1, P1 ;  /* 0x0000000562977211 */ /* 0x000fe400008f0cff */
[C---:B------:R-:W-:Y:S01]  /*13c0*/  LEA R24, P1, R125.reuse, R4, 0x7 ;  /* 0x000000047d187211 */ /* 0x040fe200078238ff */
[----:B------:R-:W4:Y:S01]  /*13d0*/  LDG.E.U16 R124, desc[UR10][R14.64] ;  /* 0x0000000a0e7c7981 */ /* 0x000f22000c1e1500 */
[----:B-1----:R-:W-:-:S03]  /*13e0*/  IMAD.SHL.U32 R90, R125, 0x40, RZ ;  /* 0x000000407d5a7824 */ /* 0x002fc600078e00ff */
[----:B------:R-:W4:Y:S01]  /*13f0*/  LDG.E.U16 R122, desc[UR10][R14.64+0x80] ;  /* 0x0000800a0e7a7981 */ /* 0x000f22000c1e1500 */
[----:B0-----:R-:W-:-:S03]  /*1400*/  IMAD.SHL.U32 R94, R131, 0x40, RZ ;  /* 0x00000040835e7824 */ /* 0x001fc600078e00ff */
[----:B------:R-:W4:Y:S04]  /*1410*/  LDG.E.U16 R83, desc[UR10][R14.64+0x40] ;  /* 0x0000400a0e537981 */ /* 0x000f28000c1e1500 */
[----:B------:R0:W4:Y:S01]  /*1420*/  LDG.E.U16 R126, desc[UR10][R14.64+0xc0] ;  /* 0x0000c00a0e7e7981 */ /* 0x000122000c1e1500 */
[----:B------:R-:W-:-:S03]  /*1430*/  LEA.HI.X R25, R90, R5, RZ, 0x1, P1 ;  /* 0x000000055a197211 */ /* 0x000fc600008f0cff */
[----:B------:R-:W-:Y:S01]  /*1440*/  STS.U16 [R85+UR8+0xd800], R136 ;  /* 0x00d8008855007988 */ /* 0x000fe20008000408 */
[----:B0-----:R-:W-:-:S03]  /*1450*/  LEA R14, P0, R131, R4, 0x7 ;  /* 0x00000004830e7211 */ /* 0x001fc600078038ff */
[----:B------:R0:W-:Y:S01]  /*1460*/  STS.U16 [R85+UR8+0x5c00], R134 ;  /* 0x005c008655007988 */ /* 0x0001e20008000408 */
[----:B------:R-:W-:-:S03]  /*1470*/  LEA.HI.X R15, R94, R5, RZ, 0x1, P0 ;  /* 0x000000055e0f7211 */ /* 0x000fc600000f0cff */
[----:B------:R1:W-:Y:S01]  /*1480*/  STS.U16 [R85+UR8+0xe000], R92 ;  /* 0x00e0005c55007988 */ /* 0x0003e20008000408 */
[----:B------:R-:W-:-:S03]  /*1490*/  LEA R28, P0, R129, R4, 0x7 ;  /* 0x00000004811c7211 */ /* 0x000fc600078038ff */
[----:B------:R1:W-:Y:S04]  /*14a0*/  STS.U16 [R85+UR8+0xe400], R102 ;  /* 0x00e4006655007988 */ /* 0x0003e80008000408 */
[----:B0-----:R-:W4:Y:S01]  /*14b0*/  LDG.E.U16 R134, desc[UR10][R22.64] ;  /* 0x0000000a16867981 */ /* 0x001f22000c1e1500 */
[----:B-1----:R-:W-:-:S03]  /*14c0*/  IMAD.SHL.U32 R92, R129, 0x40, RZ ;  /* 0x00000040815c7824 */ /* 0x002fc600078e00ff */
[----:B------:R0:W4:Y:S01]  /*14d0*/  LDG.E.U16 R136, desc[UR10][R22.64+0x40] ;  /* 0x0000400a16887981 */ /* 0x000122000c1e1500 */
[C---:B------:R-:W-:Y:S01]  /*14e0*/  IMAD.SHL.U32 R102, R111.reuse, 0x40, RZ ;  /* 0x000000406f667824 */ /* 0x040fe200078e00ff */
[----:B------:R-:W-:Y:S02]  /*14f0*/  LEA.HI.X R29, R92, R5, RZ, 0x1, P0 ;  /* 0x000000055c1d7211 */ /* 0x000fe400000f0cff */
[----:B------:R1:W-:Y:S01]  /*1500*/  STS.U16 [R85+UR8+0x8400], R88 ;  /* 0x0084005855007988 */ /* 0x0003e20008000408 */
[----:B------:R-:W-:Y:S01]  /*1510*/  IMAD.WIDE.U32 R32, R0, 0x2, R32 ;  /* 0x0000000200207825 */ /* 0x000fe200078e0020 */
[----:B0-----:R-:W-:-:S03]  /*1520*/  LEA R22, P1, R111, R4, 0x7 ;  /* 0x000000046f167211 */ /* 0x001fc600078238ff */
[----:B------:R-:W-:Y:S01]  /*1530*/  IMAD.WIDE.U32 R30, R0, 0x2, R14 ;  /* 0x00000002001e7825 */ /* 0x000fe200078e000e */
[C---:B------:R-:W-:Y:S02]  /*1540*/  LEA R14, P0, R119.reuse, R4, 0x7 ;  /* 0x00000004770e7211 */ /* 0x040fe400078038ff */
[-C--:B------:R-:W-:Y:S01]  /*1550*/  LEA.HI.X R23, R102, R5.reuse, RZ, 0x1, P1 ;  /* 0x0000000566177211 */ /* 0x080fe200008f0cff */
[----:B-1----:R-:W-:Y:S01]  /*1560*/  IMAD.SHL.U32 R88, R119, 0x40, RZ ;  /* 0x0000004077587824 */ /* 0x002fe200078e00ff */
[----:B------:R0:W-:Y:S04]  /*1570*/  STS.U16 [R85+UR8+0xd400], R140 ;  /* 0x00d4008c55007988 */ /* 0x0001e80008000408 */
[----:B------:R1:W-:Y:S01]  /*1580*/  STS.U16 [R85+UR8+0x5800], R138 ;  /* 0x0058008a55007988 */ /* 0x0003e20008000408 */
[----:B------:R-:W-:-:S03]  /*1590*/  LEA.HI.X R15, R88, R5, RZ, 0x1, P0 ;  /* 0x00000005580f7211 */ /* 0x000fc600000f0cff */
[----:B------:R1:W-:Y:S04]  /*15a0*/  STS.U16 [R85+UR8+0x6400], R104 ;  /* 0x0064006855007988 */ /* 0x0003e80008000408 */
[----:B0-----:R-:W4:Y:S04]  /*15b0*/  LDG.E.U16 R140, desc[UR10][R32.64+0x40] ;  /* 0x0000400a208c7981 */ /* 0x001f28000c1e1500 */
[----:B-1----:R0:W4:Y:S01]  /*15c0*/  LDG.E.U16 R138, desc[UR10][R32.64] ;  /* 0x0000000a208a7981 */ /* 0x002122000c1e1500 */
[----:B------:R-:W-:Y:S02]  /*15d0*/  IMAD.SHL.U32 R104, R127, 0x40, RZ ;  /* 0x000000407f687824 */ /* 0x000fe400078e00ff */
[----:B------:R-:W-:-:S04]  /*15e0*/  IMAD.WIDE.U32 R150, R0, 0x2, R150 ;  /* 0x0000000200967825 */ /* 0x000fc800078e0096 */
[----:B0-----:R-:W-:Y:S01]  /*15f0*/  IMAD.WIDE.U32 R32, R0, 0x2, R22 ;  /* 0x0000000200207825 */ /* 0x001fe200078e0016 */
[----:B------:R-:W-:-:S03]  /*1600*/  LEA R22, P0, R127, R4, 0x7 ;  /* 0x000000047f167211 */ /* 0x000fc600078038ff */
[----:B------:R-:W-:Y:S01]  /*1610*/  IMAD.WIDE.U32 R28, R0, 0x2, R28 ;  /* 0x00000002001c7825 */ /* 0x000fe200078e001c */
[----:B------:R-:W-:Y:S01]  /*1620*/  LEA.HI.X R23, R104, R5, RZ, 0x1, P0 ;  /* 0x0000000568177211 */ /* 0x000fe200000f0cff */
[----:B------:R-:W-:Y:S02]  /*1630*/  STS.U16 [R85+UR8+0xd000], R144 ;  /* 0x00d0009055007988 */ /* 0x000fe40008000408 */
[----:B------:R-:W-:Y:S02]  /*1640*/  IMAD.WIDE.U32 R24, R0, 0x2, R24 ;  /* 0x0000000200187825 */ /* 0x000fe400078e0018 */
[----:B------:R0:W-:Y:S04]  /*1650*/  STS.U16 [R85+UR8+0x5400], R142 ;  /* 0x0054008e55007988 */ /* 0x0001e80008000408 */
[----:B------:R-:W-:Y:S04]  /*1660*/  STS.U16 [R85+UR8+0xcc00], R148 ;  /* 0x00cc009455007988 */ /* 0x000fe80008000408 */
[----:B------:R1:W-:Y:S04]  /*1670*/  STS.U16 [R85+UR8+0x5000], R146 ;  /* 0x0050009255007988 */ /* 0x0003e80008000408 */
[----:B0-----:R-:W4:Y:S04]  /*1680*/  LDG.E.U16 R142, desc[UR10][R150.64] ;  /* 0x0000000a968e7981 */ /* 0x001f28000c1e1500 */
[----:B------:R-:W4:Y:S04]  /*1690*/  LDG.E.U16 R144, desc[UR10][R150.64+0x40] ;  /* 0x0000400a96907981 */ /* 0x000f28000c1e1500 */
[----:B------:R0:W-:Y:S04]  /*16a0*/  STS.U16 [R85+UR8+0xc00], R106 ;  /* 0x000c006a55007988 */ /* 0x0001e80008000408 */
[----:B------:R0:W-:Y:S04]  /*16b0*/  STS.U16 [R85+UR8+0x3400], R110 ;  /* 0x0034006e55007988 */ /* 0x0001e80008000408 */
[----:B-1----:R-:W4:Y:S01]  /*16c0*/  LDG.E.U16 R146, desc[UR10][R30.64] ;  /* 0x0000000a1e927981 */ /* 0x002f22000c1e1500 */
[----:B0-----:R-:W-:-:S03]  /*16d0*/  IMAD.SHL.U32 R106, R91, 0x40, RZ ;  /* 0x000000405b6a7824 */ /* 0x001fc600078e00ff */
[----:B------:R0:W4:Y:S01]  /*16e0*/  LDG.E.U16 R148, desc[UR10][R30.64+0x40] ;  /* 0x0000400a1e947981 */ /* 0x000122000c1e1500 */
[----:B------:R-:W-:-:S03]  /*16f0*/  IMAD.SHL.U32 R110, R89, 0x40, RZ ;  /* 0x00000040596e7824 */ /* 0x000fc600078e00ff */
[----:B------:R-:W4:Y:S04]  /*1700*/  LDG.E.U16 R150, desc[UR10][R28.64] ;  /* 0x0000000a1c967981 */ /* 0x000f28000c1e1500 */
[----:B------:R1:W4:Y:S01]  /*1710*/  LDG.E.U16 R151, desc[UR10][R28.64+0x40] ;  /* 0x0000400a1c977981 */ /* 0x000322000c1e1500 */
[C---:B0-----:R-:W-:Y:S01]  /*1720*/  IMAD.WIDE.U32 R30, R0.reuse, 0x2, R14 ;  /* 0x00000002001e7825 */ /* 0x041fe200078e000e */
[-C--:B------:R-:W-:Y:S02]  /*1730*/  LEA R14, P1, R91, R4.reuse, 0x7 ;  /* 0x000000045b0e7211 */ /* 0x080fe400078238ff */
[----:B------:R0:W-:Y:S04]  /*1740*/  STS.U16 [R85+UR8+0x1400], R108 ;  /* 0x0014006c55007988 */ /* 0x0001e80008000408 */
[----:B------:R0:W-:Y:S01]  /*1750*/  STS.U16 [R85+UR8+0xc800], R152 ;  /* 0x00c8009855007988 */ /* 0x0001e20008000408 */
[----:B-1----:R-:W-:Y:S01]  /*1760*/  IMAD.WIDE.U32 R28, R0, 0x2, R22 ;  /* 0x00000002001c7825 */ /* 0x002fe200078e0016 */
[----:B------:R-:W-:-:S02]  /*1770*/  LEA R22, P2, R89, R4, 0x7 ;  /* 0x0000000459167211 */ /* 0x000fc400078438ff */
[----:B------:R-:W4:Y:S01]  /*1780*/  LDG.E.U16 R153, desc[UR10][R24.64+0x40] ;  /* 0x0000400a18997981 */ /* 0x000f22000c1e1500 */
[-C--:B------:R-:W-:Y:S01]  /*1790*/  LEA.HI.X R15, R106, R5.reuse, RZ, 0x1, P1 ;  /* 0x000000056a0f7211 */ /* 0x080fe200008f0cff */
[C---:B0-----:R-:W-:Y:S01]  /*17a0*/  IMAD.SHL.U32 R108, R101.reuse, 0x40, RZ ;  /* 0x00000040656c7824 */ /* 0x041fe200078e00ff */
[----:B------:R-:W-:Y:S01]  /*17b0*/  LEA.HI.X R23, R110, R5, RZ, 0x1, P2 ;  /* 0x000000056e177211 */ /* 0x000fe200010f0cff */
[----:B------:R-:W-:Y:S04]  /*17c0*/  STS.U16 [R85+UR8+0xc400], R156 ;  /* 0x00c4009c55007988 */ /* 0x000fe80008000408 */
[----:B------:R0:W4:Y:S04]  /*17d0*/  LDG.E.U16 R152, desc[UR10][R24.64] ;  /* 0x0000000a18987981 */ /* 0x000128000c1e1500 */
[----:B------:R1:W-:Y:S04]  /*17e0*/  STS.U16 [R85+UR8+0x4800], R154 ;  /* 0x0048009a55007988 */ /* 0x0003e80008000408 */
[----:B------:R3:W-:Y:S01]  /*17f0*/  STS.U16 [R85+UR8+0x8c00], R116 ;  /* 0x008c007455007988 */ /* 0x0007e20008000408 */
[----:B0-----:R-:W-:-:S03]  /*1800*/  LEA R24, P0, R101, R4, 0x7 ;  /* 0x0000000465187211 */ /* 0x001fc600078038ff */
[----:B------:R0:W-:Y:S01]  /*1810*/  STS.U16 [R85+UR8+0x9000], R114 ;  /* 0x0090007255007988 */ /* 0x0001e20008000408 */
[----:B------:R-:W-:-:S03]  /*1820*/  LEA.HI.X R25, R108, R5, RZ, 0x1, P0 ;  /* 0x000000056c197211 */ /* 0x000fc600000f0cff */
[----:B-1----:R-:W4:Y:S01]  /*1830*/  LDG.E.U16 R154, desc[UR10][R30.64] ;  /* 0x0000000a1e9a7981 */ /* 0x002f22000c1e1500 */
[----:B---3--:R-:W-:-:S03]  /*1840*/  IMAD.SHL.U32 R116, R115, 0x40, RZ ;  /* 0x0000004073747824 */ /* 0x008fc600078e00ff */
[----:B------:R1:W3:Y:S01]  /*1850*/  LDG.E.U16 R155, desc[UR10][R30.64+0x40] ;  /* 0x0000400a1e9b7981 */ /* 0x0002e2000c1e1500 */
[----:B0-----:R-:W-:-:S03]  /*1860*/  IMAD.SHL.U32 R114, R93, 0x40, RZ ;  /* 0x000000405d727824 */ /* 0x001fc600078e00ff */
[----:B------:R-:W3:Y:S04]  /*1870*/  LDG.E.U16 R156, desc[UR10][R32.64] ;  /* 0x0000000a209c7981 */ /* 0x000ee8000c1e1500 */
[----:B------:R0:W3:Y:S01]  /*1880*/  LDG.E.U16 R157, desc[UR10][R32.64+0x40] ;  /* 0x0000400a209d7981 */ /* 0x0000e2000c1e1500 */
[C---:B-1----:R-:W-:Y:S01]  /*1890*/  IMAD.WIDE.U32 R30, R0.reuse, 0x2, R14 ;  /* 0x00000002001e7825 */ /* 0x042fe200078e000e */
[----:B------:R-:W-:Y:S02]  /*18a0*/  LEA R14, P1, R93, R4, 0x7 ;  /* 0x000000045d0e7211 */ /* 0x000fe400078238ff */
[----:B------:R-:W-:Y:S01]  /*18b0*/  STS.U16 [R85+UR8+0xc000], R160 ;  /* 0x00c000a055007988 */ /* 0x000fe20008000408 */
[----:B------:R-:W-:-:S03]  /*18c0*/  IMAD.WIDE.U32 R24, R0, 0x2, R24 ;  /* 0x0000000200187825 */ /* 0x000fc600078e0018 */
[----:B------:R1:W-:Y:S01]  /*18d0*/  STS.U16 [R85+UR8+0x4400], R158 ;  /* 0x0044009e55007988 */ /* 0x0003e20008000408 */
[----:B0-----:R-:W-:Y:S01]  /*18e0*/  IMAD.WIDE.U32 R32, R0, 0x2, R22 ;  /* 0x0000000200207825 */ /* 0x001fe200078e0016 */
[----:B------:R-:W-:Y:S02]  /*18f0*/  LEA R22, P0, R115, R4, 0x7 ;  /* 0x0000000473167211 */ /* 0x000fe400078038ff */
[----:B------:R0:W-:Y:S01]  /*1900*/  STS.U16 [R85+UR8+0x800], R118 ;  /* 0x0008007655007988 */ /* 0x0001e20008000408 */
[-C--:B------:R-:W-:Y:S02]  /*1910*/  LEA.HI.X R15, R114, R5.reuse, RZ, 0x1, P1 ;  /* 0x00000005720f7211 */ /* 0x080fe400008f0cff */
[----:B------:R-:W-:Y:S01]  /*1920*/  LEA.HI.X R23, R116, R5, RZ, 0x1, P0 ;  /* 0x0000000574177211 */ /* 0x000fe200000f0cff */
[----:B------:R0:W-:Y:S04]  /*1930*/  STS.U16 [R85+UR8+0xdc00], R120 ;  /* 0x00dc007855007988 */ /* 0x0001e80008000408 */
[----:B-1----:R-:W3:Y:S01]  /*1940*/  LDG.E.U16 R158, desc[UR10][R28.64] ;  /* 0x0000000a1c9e7981 */ /* 0x002ee2000c1e1500 */
[----:B0-----:R-:W-:-:S03]  /*1950*/  IMAD.SHL.U32 R118, R99, 0x40, RZ ;  /* 0x0000004063767824 */ /* 0x001fc600078e00ff */
[----:B------:R0:W3:Y:S01]  /*1960*/  LDG.E.U16 R159, desc[UR10][R28.64+0x40] ;  /* 0x0000400a1c9f7981 */ /* 0x0000e2000c1e1500 */
[----:B------:R-:W-:-:S03]  /*1970*/  IMAD.SHL.U32 R120, R95, 0x40, RZ ;  /* 0x000000405f787824 */ /* 0x000fc600078e00ff */
[----:B------:R-:W3:Y:S04]  /*1980*/  LDG.E.U16 R160, desc[UR10][R24.64] ;  /* 0x0000000a18a07981 */ /* 0x000ee8000c1e1500 */
[----:B------:R1:W3:Y:S01]  /*1990*/  LDG.E.U16 R161, desc[UR10][R24.64+0x40] ;  /* 0x0000400a18a17981 */ /* 0x0002e2000c1e1500 */
[C---:B0-----:R-:W-:Y:S01]  /*19a0*/  IMAD.WIDE.U32 R28, R0.reuse, 0x2, R14 ;  /* 0x00000002001c7825 */ /* 0x041fe200078e000e */
[-C--:B------:R-:W-:Y:S02]  /*19b0*/  LEA R14, P0, R95, R4.reuse, 0x7 ;  /* 0x000000045f0e7211 */ /* 0x080fe400078038ff */
[----:B------:R0:W-:Y:S04]  /*19c0*/  STS.U16 [R85+UR8+0x4000], R162 ;  /* 0x004000a255007988 */ /* 0x0001e80008000408 */
[----:B------:R-:W-:Y:S01]  /*19d0*/  STS.U16 [R85+UR8+0x3c00], R166 ;  /* 0x003c00a655007988 */ /* 0x000fe20008000408 */
[----:B-1----:R-:W-:Y:S01]  /*19e0*/  IMAD.WIDE.U32 R24, R0, 0x2, R22 ;  /* 0x0000000200187825 */ /* 0x002fe200078e0016 */
[----:B------:R-:W-:-:S02]  /*19f0*/  LEA R22, P1, R99, R4, 0x7 ;  /* 0x0000000463167211 */ /* 0x000fc400078238ff */
[----:B------:R1:W-:Y:S01]  /*1a00*/  STS.U16 [R85+UR8+0xbc00], R164 ;  /* 0x00bc00a455007988 */ /* 0x0003e20008000408 */
[-C--:B------:R-:W-:Y:S02]  /*1a10*/  LEA.HI.X R15, R120, R5.reuse, RZ, 0x1, P0 ;  /* 0x00000005780f7211 */ /* 0x080fe400000f0cff */
[----:B------:R-:W-:Y:S01]  /*1a20*/  LEA.HI.X R23, R118, R5, RZ, 0x1, P1 ;  /* 0x0000000576177211 */ /* 0x000fe200008f0cff */
[----:B0-----:R-:W3:Y:S01]  /*1a30*/  LDG.E.U16 R162, desc[UR10][R30.64] ;  /* 0x0000000a1ea27981 */ /* 0x001ee2000c1e1500 */
[----:B------:R-:W-:-:S03]  /*1a40*/  IMAD.WIDE.U32 R14, R0, 0x2, R14 ;  /* 0x00000002000e7825 */ /* 0x000fc600078e000e */
[----:B------:R-:W3:Y:S01]  /*1a50*/  LDG.E.U16 R163, desc[UR10][R30.64+0x40] ;  /* 0x0000400a1ea37981 */ /* 0x000ee2000c1e1500 */
[----:B------:R-:W-:-:S03]  /*1a60*/  IMAD.WIDE.U32 R22, R0, 0x2, R22 ;  /* 0x0000000200167825 */ /* 0x000fc600078e0016 */
[----:B-1----:R-:W3:Y:S04]  /*1a70*/  LDG.E.U16 R164, desc[UR10][R32.64] ;  /* 0x0000000a20a47981 */ /* 0x002ee8000c1e1500 */
[----:B------:R-:W3:Y:S04]  /*1a80*/  LDG.E.U16 R165, desc[UR10][R32.64+0x40] ;  /* 0x0000400a20a57981 */ /* 0x000ee8000c1e1500 */
[----:B------:R-:W3:Y:S04]  /*1a90*/  LDG.E.U16 R30, desc[UR10][R24.64] ;  /* 0x0000000a181e7981 */ /* 0x000ee8000c1e1500 */
[----:B------:R-:W3:Y:S04]  /*1aa0*/  LDG.E.U16 R166, desc[UR10][R24.64+0x40] ;  /* 0x0000400a18a67981 */ /* 0x000ee8000c1e1500 */
[----:B------:R0:W-:Y:S04]  /*1ab0*/  STS.U16 [R85+UR8+0xb800], R168 ;  /* 0x00b800a855007988 */ /* 0x0001e80008000408 */
[----:B------:R-:W3:Y:S04]  /*1ac0*/  LDG.E.U16 R32, desc[UR10][R28.64] ;  /* 0x0000000a1c207981 */ /* 0x000ee8000c1e1500 */
[----:B------:R-:W3:Y:S04]  /*1ad0*/  LDG.E.U16 R24, desc[UR10][R22.64] ;  /* 0x0000000a16187981 */ /* 0x000ee8000c1e1500 */
[----:B------:R-:W3:Y:S04]  /*1ae0*/  LDG.E.U16 R4, desc[UR10][R14.64] ;  /* 0x0000000a0e047981 */ /* 0x000ee8000c1e1500 */
[----:B------:R-:W3:Y:S04]  /*1af0*/  LDG.E.U16 R167, desc[UR10][R28.64+0x40] ;  /* 0x0000400a1ca77981 */ /* 0x000ee8000c1e1500 */
[----:B0-----:R-:W3:Y:S04]  /*1b00*/  LDG.E.U16 R168, desc[UR10][R22.64+0x40] ;  /* 0x0000400a16a87981 */ /* 0x001ee8000c1e1500 */
[----:B------:R0:W3:Y:S04]  /*1b10*/  LDG.E.U16 R5, desc[UR10][R14.64+0x40] ;  /* 0x0000400a0e057981 */ /* 0x0000e8000c1e1500 */
[----:B------:R-:W-:Y:S01]  /*1b20*/  STS.U16 [R85+UR8+0x9400], R200 ;  /* 0x009400c855007988 */ /* 0x000fe20008000408 */
[----:B0-----:R-:W-:-:S02]  /*1b30*/  SHF.R.U32.HI R15, RZ, 0x5, R2 ;  /* 0x00000005ff0f7819 */ /* 0x001fc40000011602 */
[----:B------:R-:W-:Y:S01]  /*1b40*/  LOP3.LUT R14, R85, 0x40, RZ, 0x3c, !PT ;  /* 0x00000040550e7812 */ /* 0x000fe200078e3cff */
[----:B------:R-:W-:Y:S01]  /*1b50*/  STS.U16 [R85+UR8+0x1800], R198 ;  /* 0x001800c655007988 */ /* 0x000fe20008000408 */
[----:B------:R-:W-:-:S03]  /*1b60*/  R2UR UR4, R15 ;  /* 0x000000000f0472ca */ /* 0x000fc600000e0000 */
[----:B------:R-:W-:Y:S04]  /*1b70*/  STS.U16 [R85+UR8+0x9800], R196 ;  /* 0x009800c455007988 */ /* 0x000fe80008000408 */
        /* <DEDUP_REMOVED lines=19> */
[----:B--2---:R-:W-:Y:S04]  /*1cb0*/  STS.U16 [R85+UR8+0x7400], R86 ;  /* 0x0074005655007988 */ /* 0x004fe80008000408 */
[----:B-----5:R-:W-:Y:S04]  /*1cc0*/  STS.U16 [R85+UR8+0xf400], R84 ;  /* 0x00f4005455007988 */ /* 0x020fe80008000408 */
[----:B----4-:R-:W-:Y:S04]  /*1cd0*/  STS.U16 [R85+UR8+0x7800], R124 ;  /* 0x0078007c55007988 */ /* 0x010fe80008000408 */
[----:B------:R-:W-:Y:S04]  /*1ce0*/  STS.U16 [R85+UR8+0xf800], R122 ;  /* 0x00f8007a55007988 */ /* 0x000fe80008000408 */
[----:B------:R-:W-:Y:S04]  /*1cf0*/  STS.U16 [R85+UR8+0x7c00], R128 ;  /* 0x007c008055007988 */ /* 0x000fe80008000408 */
[----:B------:R-:W-:Y:S04]  /*1d00*/  STS.U16 [R85+UR8+0xfc00], R82 ;  /* 0x00fc005255007988 */ /* 0x000fe80008000408 */
[----:B------:R-:W-:Y:S04]  /*1d10*/  STS.U16 [R14+UR8], R6 ;  /* 0x000000060e007988 */ /* 0x000fe80008000408 */
[----:B------:R0:W-:Y:S04]  /*1d20*/  STS.U16 [R14+UR8+0x8000], R7 ;  /* 0x008000070e007988 */ /* 0x0001e80008000408 */
        /* <DEDUP_REMOVED lines=69> */
[----:B---3--:R-:W-:Y:S04]  /*2180*/  STS.U16 [R85+UR8+0x11c00], R156 ;  /* 0x011c009c55007988 */ /* 0x008fe80008000408 */
        /* <DEDUP_REMOVED lines=12> */
[----:B------:R1:W-:Y:S04]  /*2250*/  STS.U16 [R14+UR8+0x11000], R151 ;  /* 0x011000970e007988 */ /* 0x0003e80008000408 */
[----:B------:R-:W-:Y:S04]  /*2260*/  STS.U16 [R14+UR8+0x11400], R153 ;  /* 0x011400990e007988 */ /* 0x000fe80008000408 */
[----:B------:R-:W-:Y:S01]  /*2270*/  STS.U16 [R14+UR8+0x11800], R155 ;  /* 0x0118009b0e007988 */ /* 0x000fe20008000408 */
[----:B------:R-:W-:-:S02]  /*2280*/  USHF.L.U32 UR4, UR4, 0x7, URZ ;  /* 0x0000000704047899 */ /* 0x000fc4000800063f */
[----:B------:R-:W-:Y:S02]  /*2290*/  UIADD3 UR5, UR8, 0x10000, URZ ;  /* 0x0001000008057890 */ /* 0x000fe4000fffe03f */
        /* <DEDUP_REMOVED lines=8> */
[----:B------:R2:W-:Y:S01]  /*2320*/  STS.U16 [R14+UR8+0x13800], R5 ;  /* 0x013800050e007988 */ /* 0x0005e20008000408 */
[----:B------:R-:W-:Y:S01]  /*2330*/  UMOV UR7, 0x40000040 ;  /* 0x4000004000077882 */ /* 0x000fe20000000000 */
[----:B0-----:R-:W-:Y:S01]  /*2340*/  SHF.R.S32.HI R7, RZ, 0x5, R2 ;  /* 0x00000005ff077819 */ /* 0x001fe20000011402 */
[----:B-1----:R-:W0:Y:S08]  /*2350*/  LDC.64 R150, c[0x0][0x220] ;  /* 0x00008800ff967b82 */ /* 0x002e300000000a00 */
[----:B------:R-:W-:Y:S01]  /*2360*/  BAR.SYNC.DEFER_BLOCKING 0x0 ;  /* 0x0000000000007b1d */ /* 0x000fe20000010000 */
[----:B------:R-:W-:-:S02]  /*2370*/  ULOP3.LUT UR4, UR4, 0x200, URZ, 0xc0, !UPT ;  /* 0x0000020004047892 */ /* 0x000fc4000f8ec03f */
[----:B------:R-:W-:Y:S02]  /*2380*/  USHF.R.U32.HI UR5, URZ, 0x4, UR5 ;  /* 0x000000043f057899 */ /* 0x000fe40008011605 */
[----:B------:R-:W-:Y:S02]  /*2390*/  ULEA.HI UR4, UR8, UR4, URZ, 0x1c ;  /* 0x0000000408047291 */ /* 0x000fe4000f8fe03f */
[----:B------:R-:W-:Y:S02]  /*23a0*/  USGXT.U32 UR6, UR5, 0xe ;  /* 0x0000000e0506789a */ /* 0x000fe40008000000 */
[----:B------:R-:W-:Y:S01]  /*23b0*/  ULOP3.LUT UR9, UR4, 0x3fff, URZ, 0xc0, !UPT ;  /* 0x00003fff04097892 */ /* 0x000fe2000f8ec03f */
[----:B------:R-:W-:-:S06]  /*23c0*/  UMOV UR5, 0x40000040 ;  /* 0x4000004000057882 */ /* 0x000fcc0000000000 */
[----:B------:R-:W-:Y:S01]  /*23d0*/  UMOV UR4, UR9 ;  /* 0x0000000900047c82 */ /* 0x000fe20008000000 */
[----:B------:R-:W-:-:S06]  /*23e0*/  WARPGROUP.ARRIVE ;  /* 0x00000000000079c5 */ /* 0x000fcc0000000000 */
[----:B------:R-:W-:Y:S01]  /*23f0*/  HGMMA.64x64x16.F32 R56, gdesc[UR4].tnspB, RZ, !UPT ;  /* 0x40e00000043879f0 */ /* 0x000fe2000c7008ff */
[----:B------:R-:W-:Y:S02]  /*2400*/  UIADD3 UR14, UP1, UR6, 0x80, URZ ;  /* 0x00000080060e7890 */ /* 0x000fe4000ff3e03f */
[----:B------:R-:W-:Y:S01]  /*2410*/  UIADD3 UR12, UP0, UR9, 0x2, URZ ;  /* 0x00000002090c7890 */ /* 0x000fe2000ff1e03f */
[----:B------:R-:W-:Y:S01]  /*2420*/  UMOV UR4, URZ ;  /* 0x0000003f00047c82 */ /* 0x000fe20008000000 */
[----:B------:R-:W-:Y:S02]  /*2430*/  UMOV UR5, URZ ;  /* 0x0000003f00057c82 */ /* 0x000fe40008000000 */
[----:B------:R-:W-:Y:S02]  /*2440*/  UIADD3.X UR13, UR4, 0x40000040, URZ, UP0, !UPT ;  /* 0x40000040040d7890 */ /* 0x000fe400087fe43f */
[----:B------:R-:W-:-:S09]  /*2450*/  UIADD3.X UR15, UR5, 0x40000040, URZ, UP1, !UPT ;  /* 0x40000040050f7890 */ /* 0x000fd20008ffe43f */
[----:B------:R-:W-:Y:S01]  /*2460*/  HGMMA.64x64x16.F32 R56, gdesc[UR12].tnspB, R56 ;  /* 0x40e000000c3879f0 */ /* 0x000fe20008700838 */
[----:B------:R-:W-:Y:S02]  /*2470*/  UIADD3.64 UR30, UR14, 0x80, URZ ;  /* 0x000000800e1e7897 */ /* 0x000fe4000fffe03f */
[----:B------:R-:W-:Y:S02]  /*2480*/  UIADD3.64 UR28, UR12, 0x2, URZ ;  /* 0x000000020c1c7897 */ /* 0x000fe4000fffe03f */
[----:B------:R-:W-:Y:S02]  /*2490*/  UIADD3.64 UR34, UR14, 0x100, URZ ;  /* 0x000001000e227897 */ /* 0x000fe4000fffe03f */
[----:B------:R-:W-:-:S05]  /*24a0*/  UIADD3.64 UR32, UR12, 0x4, URZ ;  /* 0x000000040c207897 */ /* 0x000fca000fffe03f */
[----:B------:R-:W-:Y:S01]  /*24b0*/  HGMMA.64x64x16.F32 R56, gdesc[UR28].tnspB, R56 ;  /* 0x40e000001c3879f0 */ /* 0x000fe20008700838 */
[----:B------:R-:W-:Y:S02]  /*24c0*/  UIADD3.64 UR38, UR14, 0x180, URZ ;  /* 0x000001800e267897 */ /* 0x000fe4000fffe03f */
[----:B------:R-:W-:Y:S01]  /*24d0*/  UIADD3.64 UR36, UR12, 0x7fe, URZ ;  /* 0x000007fe0c247897 */ /* 0x000fe2000fffe03f */
[----:B------:R-:W-:Y:S01]  /*24e0*/  HGMMA.64x64x16.F32 R56, gdesc[UR32].tnspB, R56 ;  /* 0x40e00000203879f0 */ /* 0x000fe20008700838 */
[----:B------:R-:W-:Y:S02]  /*24f0*/  UIADD3.64 UR26, UR14, 0x200, URZ ;  /* 0x000002000e1a7897 */ /* 0x000fe4000fffe03f */
[----:B------:R-:W-:-:S05]  /*2500*/  UIADD3.64 UR24, UR12, 0x800, URZ ;  /* 0x000008000c187897 */ /* 0x000fca000fffe03f */
[----:B------:R-:W-:Y:S01]  /*2510*/  HGMMA.64x64x16.F32 R56, gdesc[UR36].tnspB, R56 ;  /* 0x40e00000243879f0 */ /* 0x000fe20008700838 */
[----:B------:R-:W-:Y:S02]  /*2520*/  UIADD3.64 UR22, UR14, 0x280, URZ ;  /* 0x000002800e167897 */ /* 0x000fe4000fffe03f */
[----:B------:R-:W-:Y:S01]  /*2530*/  UIADD3.64 UR20, UR12, 0x802, URZ ;  /* 0x000008020c147897 */ /* 0x000fe2000fffe03f */
[----:B------:R-:W-:Y:S01]  /*2540*/  HGMMA.64x64x16.F32 R56, gdesc[UR24].tnspB, R56 ;  /* 0x40e00000183879f0 */ /* 0x000fe20008700838 */
[----:B------:R-:W-:Y:S02]  /*2550*/  UIADD3.64 UR18, UR14, 0x300, URZ ;  /* 0x000003000e127897 */ /* 0x000fe4000fffe03f */
[----:B------:R-:W-:Y:S02]  /*2560*/  UIADD3.64 UR16, UR12, 0x804, URZ ;  /* 0x000008040c107897 */ /* 0x000fe4000fffe03f */
[----:B------:R-:W-:-:S03]  /*2570*/  UIADD3.64 UR4, UR12, 0x3fe, URZ ;  /* 0x000003fe0c047897 */ /* 0x000fc6000fffe03f */
[----:B------:R-:W-:Y:S04]  /*2580*/  HGMMA.64x64x16.F32 R56, gdesc[UR20].tnspB, R56 ;  /* 0x40e00000143879f0 */ /* 0x000fe80008700838 */
[----:B------:R-:W-:Y:S04]  /*2590*/  HGMMA.64x64x16.F32 R56, gdesc[UR16].tnspB, R56 ;  /* 0x40e00000103879f0 */ /* 0x000fe80008700838 */
[----:B------:R-:W-:Y:S01]  /*25a0*/  HGMMA.64x64x16.F32 R24, gdesc[UR4].tnspB, RZ, !UPT ;  /* 0x40e00000041879f0 */ /* 0x000fe2000c7008ff */
[----:B------:R-:W-:Y:S01]  /*25b0*/  UIADD3.64 UR4, UR12, 0x400, URZ ;  /* 0x000004000c047897 */ /* 0x000fe2000fffe03f */
[----:B------:R-:W-:Y:S01]  /*25c0*/  UMOV UR6, UR14 ;  /* 0x0000000e00067c82 */ /* 0x000fe20008000000 */
[----:B------:R-:W-:Y:S01]  /*25d0*/  UMOV UR7, UR15 ;  /* 0x0000000f00077c82 */ /* 0x000fe20008000000 */
[----:B------:R-:W-:-:S06]  /*25e0*/  UIADD3.64 UR28, UR12, 0x402, URZ ;  /* 0x000004020c1c7897 */ /* 0x000fcc000fffe03f */
[----:B------:R-:W-:Y:S01]  /*25f0*/  HGMMA.64x64x16.F32 R24, gdesc[UR4].tnspB, R24 ;  /* 0x40e00000041879f0 */ /* 0x000fe20008700818 */
[----:B------:R-:W-:-:S03]  /*2600*/  UIADD3.64 UR32, UR12, 0x404, URZ ;  /* 0x000004040c207897 */ /* 0x000fc6000fffe03f */
[----:B------:R-:W-:Y:S01]  /*2610*/  HGMMA.64x64x16.F32 R24, gdesc[UR28].tnspB, R24 ;  /* 0x40e000001c1879f0 */ /* 0x000fe20008700818 */
[----:B------:R-:W-:-:S05]  /*2620*/  UIADD3.64 UR36, UR12, 0xbfe, URZ ;  /* 0x00000bfe0c247897 */ /* 0x000fca000fffe03f */
[----:B------:R-:W-:Y:S01]  /*2630*/  HGMMA.64x64x16.F32 R24, gdesc[UR32].tnspB, R24 ;  /* 0x40e00000201879f0 */ /* 0x000fe20008700818 */
[----:B------:R-:W-:-:S03]  /*2640*/  UIADD3.64 UR24, UR12, 0xc00, URZ ;  /* 0x00000c000c187897 */ /* 0x000fc6000fffe03f */
[----:B------:R-:W-:Y:S01]  /*2650*/  HGMMA.64x64x16.F32 R24, gdesc[UR36].tnspB, R24 ;  /* 0x40e00000241879f0 */ /* 0x000fe20008700818 */
[----:B------:R-:W-:-:S05]  /*2660*/  UIADD3.64 UR20, UR12, 0xc02, URZ ;  /* 0x00000c020c147897 */ /* 0x000fca000fffe03f */
[----:B------:R-:W-:Y:S01]  /*2670*/  HGMMA.64x64x16.F32 R24, gdesc[UR24].tnspB, R24 ;  /* 0x40e00000181879f0 */ /* 0x000fe20008700818 */
[----:B------:R-:W-:-:S03]  /*2680*/  UIADD3.64 UR12, UR12, 0xc04, URZ ;  /* 0x00000c040c0c7897 */ /* 0x000fc6000fffe03f */
[----:B------:R-:W-:Y:S01]  /*2690*/  HGMMA.64x64x16.F32 R24, gdesc[UR20].tnspB, R24 ;  /* 0x40e00000141879f0 */ /* 0x000fe20008700818 */
[----:B------:R-:W-:Y:S01]  /*26a0*/  UMOV UR14, UR18 ;  /* 0x00000012000e7c82 */ /* 0x000fe20008000000 */
[----:B------:R-:W-:-:S04]  /*26b0*/  UMOV UR15, UR19 ;  /* 0x00000013000f7c82 */ /* 0x000fc80008000000 */
[----:B------:R-:W-:Y:S01]  /*26c0*/  HGMMA.64x64x16.F32 R24, gdesc[UR12].tnspB, R24, gsb0 ;  /* 0x40e000000c1879f0 */ /* 0x000fe20008000818 */
[C---:B------:R-:W-:Y:S01]  /*26d0*/  IMAD.SHL.U32 R4, R2.reuse, 0x20, RZ ;  /* 0x0000002002047824 */ /* 0x040fe200078e00ff */
[----:B------:R-:W-:Y:S01]  /*26e0*/  SGXT R7, R7, 0x1 ;  /* 0x000000010707781a */ /* 0x000fe20000000200 */
[C---:B------:R-:W-:Y:S01]  /*26f0*/  IMAD.SHL.U32 R6, R2.reuse, 0x200, RZ ;  /* 0x0000020002067824 */ /* 0x040fe200078e00ff */
[----:B------:R-:W-:Y:S01]  /*2700*/  SHF.R.S32.HI R10, RZ, 0x2, R2 ;  /* 0x00000002ff0a7819 */ /* 0x000fe20000011402 */
[----:B--2---:R-:W-:Y:S01]  /*2710*/  IMAD.SHL.U32 R5, R2, 0x10, RZ ;  /* 0x0000001002057824 */ /* 0x004fe200078e00ff */
[----:B------:R-:W-:Y:S01]  /*2720*/  LOP3.LUT R4, R4, 0x60, RZ, 0xc0, !PT ;  /* 0x0000006004047812 */ /* 0x000fe200078ec0ff */
[----:B------:R-:W-:Y:S01]  /*2730*/  IMAD.SHL.U32 R8, R2, 0x2, RZ ;  /* 0x0000000202087824 */ /* 0x000fe200078e00ff */
[----:B------:R-:W-:Y:S02]  /*2740*/  LOP3.LUT R6, R6, 0x3000, RZ, 0xc0, !PT ;  /* 0x0000300006067812 */ /* 0x000fe400078ec0ff */
[----:B------:R-:W-:-:S02]  /*2750*/  LOP3.LUT R9, R7, 0x4010, RZ, 0xc0, !PT ;  /* 0x0000401007097812 */ /* 0x000fc400078ec0ff */
[--C-:B------:R-:W-:Y:S02]  /*2760*/  LOP3.LUT R7, R4, 0xf80, R5.reuse, 0xf8, !PT ;  /* 0x00000f8004077812 */ /* 0x100fe400078ef805 */
[----:B------:R-:W-:Y:S02]  /*2770*/  LOP3.LUT R6, R6, 0x70, R5, 0xf8, !PT ;  /* 0x0000007006067812 */ /* 0x000fe400078ef805 */
[----:B------:R-:W-:Y:S02]  /*2780*/  SGXT R2, R10, 0x1 ;  /* 0x000000010a02781a */ /* 0x000fe40000000200 */
[----:B------:R-:W-:Y:S02]  /*2790*/  LOP3.LUT R9, R9, 0x180, R8, 0xf8, !PT ;  /* 0x0000018009097812 */ /* 0x000fe400078ef808 */
[----:B------:R-:W-:Y:S02]  /*27a0*/  LOP3.LUT R2, R7, 0x4010, R2, 0xf8, !PT ;  /* 0x0000401007027812 */ /* 0x000fe400078ef802 */
[----:B------:R-:W-:Y:S01]  /*27b0*/  LOP3.LUT R112, R9, R6, RZ, 0x3c, !PT ;  /* 0x0000000609707212 */ /* 0x000fe200078e3cff */
[----:B------:R-:W-:-:S02]  /*27c0*/  IMAD.SHL.U32 R122, R117, 0x40, RZ ;  /* 0x00000040757a7824 */ /* 0x000fc400078e00ff */
[----:B------:R-:W-:Y:S01]  /*27d0*/  IMAD.SHL.U32 R128, R145, 0x40, RZ ;  /* 0x0000004091807824 */ /* 0x000fe200078e00ff */
[----:B------:R-:W-:Y:S02]  /*27e0*/  WARPGROUP.DEPBAR.LE gsb0, 0x0 ;  /* 0x00008000000079c5 */ /* 0x000fe40000010000 */
[----:B------:R-:W-:Y:S02]  /*27f0*/  IMAD.MOV.U32 R4, RZ, RZ, R56 ;  /* 0x000000ffff047224 */ /* 0x000fe400078e0038 */
[----:B------:R-:W-:Y:S02]  /*2800*/  IMAD.MOV.U32 R5, RZ, RZ, R58 ;  /* 0x000000ffff057224 */ /* 0x000fe400078e003a */
[----:B------:R-:W-:Y:S02]  /*2810*/  IMAD.MOV.U32 R6, RZ, RZ, R72 ;  /* 0x000000ffff067224 */ /* 0x000fe400078e0048 */
[----:B------:R-:W-:Y:S01]  /*2820*/  IMAD.MOV.U32 R7, RZ, RZ, R74 ;  /* 0x000000ffff077224 */ /* 0x000fe200078e004a */
[----:B------:R-:W-:Y:S01]  /*2830*/  BAR.SYNC.DEFER_BLOCKING 0x0 ;  /* 0x0000000000007b1d */ /* 0x000fe20000010000 */
[----:B------:R-:W-:-:S02]  /*2840*/  IMAD.MOV.U32 R8, RZ, RZ, R60 ;  /* 0x000000ffff087224 */ /* 0x000fc400078e003c */
[----:B------:R-:W-:Y:S02]  /*2850*/  IMAD.MOV.U32 R9, RZ, RZ, R62 ;  /* 0x000000ffff097224 */ /* 0x000fe400078e003e */
[----:B------:R-:W-:Y:S02]  /*2860*/  IMAD.MOV.U32 R10, RZ, RZ, R76 ;  /* 0x000000ffff0a7224 */ /* 0x000fe400078e004c */
[----:B------:R-:W-:Y:S01]  /*2870*/  IMAD.MOV.U32 R11, RZ, RZ, R78 ;  /* 0x000000ffff0b7224 */ /* 0x000fe200078e004e */
[----:B------:R-:W-:Y:S01]  /*2880*/  LOP3.LUT R60, R2, 0x10, RZ, 0x3c, !PT ;  /* 0x00000010023c7812 */ /* 0x000fe200078e3cff */
[----:B------:R-:W-:Y:S02]  /*2890*/  IMAD.MOV.U32 R12, RZ, RZ, R64 ;  /* 0x000000ffff0c7224 */ /* 0x000fe400078e0040 */
[----:B------:R-:W-:Y:S02]  /*28a0*/  IMAD.MOV.U32 R13, RZ, RZ, R66 ;  /* 0x000000ffff0d7224 */ /* 0x000fe400078e0042 */
[----:B------:R-:W-:-:S02]  /*28b0*/  IMAD.MOV.U32 R14, RZ, RZ, R80 ;  /* 0x000000ffff0e7224 */ /* 0x000fc400078e0050 */
[----:B------:R-:W-:Y:S02]  /*28c0*/  IMAD.MOV.U32 R15, RZ, RZ, R82 ;  /* 0x000000ffff0f7224 */ /* 0x000fe400078e0052 */
[----:B------:R-:W-:Y:S02]  /*28d0*/  IMAD.MOV.U32 R16, RZ, RZ, R68 ;  /* 0x000000ffff107224 */ /* 0x000fe400078e0044 */
[----:B------:R-:W-:Y:S02]  /*28e0*/  IMAD.MOV.U32 R17, RZ, RZ, R70 ;  /* 0x000000ffff117224 */ /* 0x000fe400078e0046 */
[----:B------:R-:W-:Y:S02]  /*28f0*/  IMAD.MOV.U32 R18, RZ, RZ, R84 ;  /* 0x000000ffff127224 */ /* 0x000fe400078e0054 */
[----:B------:R-:W-:Y:S01]  /*2900*/  IMAD.MOV.U32 R19, RZ, RZ, R86 ;  /* 0x000000ffff137224 */ /* 0x000fe200078e0056 */
[----:B------:R1:W-:Y:S01]  /*2910*/  STS.128 [R2+UR8], R4 ;  /* 0x0000000402007988 */ /* 0x0003e20008000c08 */
[----:B------:R-:W-:-:S02]  /*2920*/  IMAD.MOV.U32 R20, RZ, RZ, R57 ;  /* 0x000000ffff147224 */ /* 0x000fc400078e0039 */
[----:B------:R-:W-:Y:S01]  /*2930*/  IMAD.MOV.U32 R21, RZ, RZ, R59 ;  /* 0x000000ffff157224 */ /* 0x000fe200078e003b */
[----:B------:R2:W-:Y:S01]  /*2940*/  STS.128 [R2+UR8+0x1000], R8 ;  /* 0x0010000802007988 */ /* 0x0005e20008000c08 */
[----:B------:R-:W-:Y:S02]  /*2950*/  IMAD.MOV.U32 R22, RZ, RZ, R73 ;  /* 0x000000ffff167224 */ /* 0x000fe400078e0049 */
[----:B------:R-:W-:Y:S02]  /*2960*/  IMAD.MOV.U32 R23, RZ, RZ, R75 ;  /* 0x000000ffff177224 */ /* 0x000fe400078e004b */
[----:B------:R-:W-:Y:S02]  /*2970*/  IMAD.MOV.U32 R56, RZ, RZ, R61 ;  /* 0x000000ffff387224 */ /* 0x000fe400078e003d */
[----:B------:R-:W-:Y:S02]  /*2980*/  IMAD.MOV.U32 R57, RZ, RZ, R63 ;  /* 0x000000ffff397224 */ /* 0x000fe400078e003f */
[----:B------:R-:W-:-:S02]  /*2990*/  IMAD.MOV.U32 R58, RZ, RZ, R77 ;  /* 0x000000ffff3a7224 */ /* 0x000fc400078e004d */
[----:B------:R-:W-:Y:S02]  /*29a0*/  IMAD.MOV.U32 R59, RZ, RZ, R79 ;  /* 0x000000ffff3b7224 */ /* 0x000fe400078e004f */
[----:B-1----:R-:W-:Y:S02]  /*29b0*/  IMAD.MOV.U32 R4, RZ, RZ, R65 ;  /* 0x000000ffff047224 */ /* 0x002fe400078e0041 */
[----:B------:R-:W-:Y:S02]  /*29c0*/  IMAD.MOV.U32 R5, RZ, RZ, R67 ;  /* 0x000000ffff057224 */ /* 0x000fe400078e0043 */
[----:B------:R-:W-:Y:S02]  /*29d0*/  IMAD.MOV.U32 R6, RZ, RZ, R81 ;  /* 0x000000ffff067224 */ /* 0x000fe400078e0051 */
[----:B------:R-:W-:Y:S02]  /*29e0*/  IMAD.MOV.U32 R7, RZ, RZ, R83 ;  /* 0x000000ffff077224 */ /* 0x000fe400078e0053 */
[----:B--2---:R-:W-:-:S02]  /*29f0*/  IMAD.MOV.U32 R8, RZ, RZ, R69 ;  /* 0x000000ffff087224 */ /* 0x004fc400078e0045 */
[----:B------:R-:W-:Y:S02]  /*2a00*/  IMAD.MOV.U32 R9, RZ, RZ, R71 ;  /* 0x000000ffff097224 */ /* 0x000fe400078e0047 */
[----:B------:R-:W-:Y:S02]  /*2a10*/  IMAD.MOV.U32 R10, RZ, RZ, R85 ;  /* 0x000000ffff0a7224 */ /* 0x000fe400078e0055 */
[----:B------:R-:W-:Y:S01]  /*2a20*/  IMAD.MOV.U32 R11, RZ, RZ, R87 ;  /* 0x000000ffff0b7224 */ /* 0x000fe200078e0057 */
[-C--:B0-----:R-:W-:Y:S01]  /*2a30*/  LEA R66, P3, R135, R150.reuse, 0x8 ;  /* 0x0000009687427211 */ /* 0x081fe200078640ff */
[----:B------:R0:W-:Y:S01]  /*2a40*/  STS.128 [R2+UR8+0x2000], R12 ;  /* 0x0020000c02007988 */ /* 0x0001e20008000c08 */
[-C--:B------:R-:W-:Y:S02]  /*2a50*/  LEA R68, P4, R131, R150.reuse, 0x8 ;  /* 0x0000009683447211 */ /* 0x080fe400078840ff */
[-C--:B------:R-:W-:Y:S01]  /*2a60*/  LEA R62, P0, R133, R150.reuse, 0x3 ;  /* 0x00000096853e7211 */ /* 0x080fe200078018ff */
[----:B------:R-:W-:Y:S01]  /*2a70*/  STS.128 [R2+UR8+0x3000], R16 ;  /* 0x0030001002007988 */ /* 0x000fe20008000c08 */
[----:B------:R-:W-:-:S02]  /*2a80*/  LEA R64, P2, R109, R150, 0x8 ;  /* 0x000000966d407211 */ /* 0x000fc400078440ff */
[----:B------:R-:W-:Y:S01]  /*2a90*/  LEA.HI.X R67, R98, R151, RZ, 0x2, P3 ;  /* 0x0000009762437211 */ /* 0x000fe200018f14ff */
[----:B------:R-:W-:Y:S01]  /*2aa0*/  STS.128 [R60+UR8], R20 ;  /* 0x000000143c007988 */ /* 0x000fe20008000c08 */
[----:B------:R-:W-:-:S03]  /*2ab0*/  LEA R80, P3, R101, R150, 0x8 ;  /* 0x0000009665507211 */ /* 0x000fc600078640ff */
[----:B------:R1:W-:Y:S01]  /*2ac0*/  STS.128 [R60+UR8+0x1000], R56 ;  /* 0x001000383c007988 */ /* 0x0003e20008000c08 */
[----:B------:R-:W-:-:S03]  /*2ad0*/  LEA.HI.X R69, R94, R151, RZ, 0x2, P4 ;  /* 0x000000975e457211 */ /* 0x000fc600020f14ff */
[----:B------:R2:W-:Y:S04]  /*2ae0*/  STS.128 [R60+UR8+0x2000], R4 ;  /* 0x002000043c007988 */ /* 0x0005e80008000c08 */
[----:B------:R3:W-:Y:S01]  /*2af0*/  STS.128 [R60+UR8+0x3000], R8 ;  /* 0x003000083c007988 */ /* 0x0007e20008000c08 */
[-C--:B------:R-:W-:Y:S01]  /*2b00*/  LEA.HI.X R63, R96, R151.reuse, RZ, 0x2, P0 ;  /* 0x00000097603f7211 */ /* 0x080fe200000f14ff */
[----:B------:R-:W-:Y:S01]  /*2b10*/  BAR.SYNC.DEFER_BLOCKING 0x0 ;  /* 0x0000000000007b1d */ /* 0x000fe20000010000 */
[-C--:B------:R-:W-:Y:S02]  /*2b20*/  LEA R70, P5, R129, R150.reuse, 0x8 ;  /* 0x0000009681467211 */ /* 0x080fe400078a40ff */
[----:B------:R-:W-:Y:S02]  /*2b30*/  LEA.HI.X R65, R100, R151, RZ, 0x2, P2 ;  /* 0x0000009764417211 */ /* 0x000fe400010f14ff */
[-C--:B------:R-:W-:Y:S01]  /*2b40*/  LEA R82, P4, R91, R150.reuse, 0x8 ;  /* 0x000000965b527211 */ /* 0x080fe200078840ff */
[----:B0-----:R-:W-:Y:S01]  /*2b50*/  IMAD.SHL.U32 R12, R103, 0x40, RZ ;  /* 0x00000040670c7824 */ /* 0x001fe200078e00ff */
[----:B------:R-:W-:-:S02]  /*2b60*/  LEA R72, P6, R125, R150, 0x8 ;  /* 0x000000967d487211 */ /* 0x000fc400078c40ff */
[-C--:B------:R-:W-:Y:S02]  /*2b70*/  LEA R74, P0, R119, R150.reuse, 0x8 ;  /* 0x00000096774a7211 */ /* 0x080fe400078040ff */
[-C--:B------:R-:W-:Y:S02]  /*2b80*/  LEA R76, P1, R111, R150.reuse, 0x8 ;  /* 0x000000966f4c7211 */ /* 0x080fe400078240ff */
[-C--:B------:R-:W-:Y:S02]  /*2b90*/  LEA R78, P2, R127, R150.reuse, 0x8 ;  /* 0x000000967f4e7211 */ /* 0x080fe400078440ff */
[-C--:B------:R-:W-:Y:S01]  /*2ba0*/  LEA.HI.X R81, R108, R151.reuse, RZ, 0x2, P3 ;  /* 0x000000976c517211 */ /* 0x080fe200018f14ff */
[----:B------:R-:W-:Y:S01]  /*2bb0*/  IMAD.SHL.U32 R14, R105, 0x40, RZ ;  /* 0x00000040690e7824 */ /* 0x000fe200078e00ff */
[----:B------:R-:W-:Y:S02]  /*2bc0*/  LEA R94, P3, R103, R150, 0x8 ;  /* 0x00000096675e7211 */ /* 0x000fe400078640ff */
[----:B------:R-:W-:-:S02]  /*2bd0*/  LEA.HI.X R71, R92, R151, RZ, 0x2, P5 ;  /* 0x000000975c477211 */ /* 0x000fc400028f14ff */
[-C--:B------:R-:W-:Y:S02]  /*2be0*/  LEA.HI.X R83, R106, R151.reuse, RZ, 0x2, P4 ;  /* 0x000000976a537211 */ /* 0x080fe400020f14ff */
[-C--:B------:R-:W-:Y:S01]  /*2bf0*/  LEA R84, P5, R89, R150.reuse, 0x8 ;  /* 0x0000009659547211 */ /* 0x080fe200078a40ff */
[----:B-1----:R-:W-:Y:S01]  /*2c00*/  IMAD.SHL.U32 R56, R97, 0x40, RZ ;  /* 0x0000004061387824 */ /* 0x002fe200078e00ff */
[-C--:B------:R-:W-:Y:S01]  /*2c10*/  LEA.HI.X R73, R90, R151.reuse, RZ, 0x2, P6 ;  /* 0x000000975a497211 */ /* 0x080fe200030f14ff */
[----:B--2---:R-:W-:Y:S01]  /*2c20*/  IMAD.SHL.U32 R4, R137, 0x40, RZ ;  /* 0x0000004089047824 */ /* 0x004fe200078e00ff */
[-C--:B------:R-:W-:Y:S01]  /*2c30*/  LEA.HI.X R75, R88, R151.reuse, RZ, 0x2, P0 ;  /* 0x00000097584b7211 */ /* 0x080fe200000f14ff */
[----:B------:R-:W-:Y:S01]  /*2c40*/  IMAD.SHL.U32 R16, R107, 0x40, RZ ;  /* 0x000000406b107824 */ /* 0x000fe200078e00ff */
[-C--:B------:R-:W-:Y:S01]  /*2c50*/  LEA.HI.X R77, R102, R151.reuse, RZ, 0x2, P1 ;  /* 0x00000097664d7211 */ /* 0x080fe200008f14ff */
[----:B------:R-:W-:Y:S01]  /*2c60*/  IMAD.SHL.U32 R18, R113, 0x40, RZ ;  /* 0x0000004071127824 */ /* 0x000fe200078e00ff */
[-C--:B------:R-:W-:Y:S01]  /*2c70*/  LEA.HI.X R79, R104, R151.reuse, RZ, 0x2, P2 ;  /* 0x00000097684f7211 */ /* 0x080fe200010f14ff */
[----:B------:R-:W-:Y:S01]  /*2c80*/  IMAD.SHL.U32 R20, R123, 0x40, RZ ;  /* 0x000000407b147824 */ /* 0x000fe200078e00ff */
[-C--:B------:R-:W-:Y:S01]  /*2c90*/  LEA R96, P4, R105, R150.reuse, 0x8 ;  /* 0x0000009669607211 */ /* 0x080fe200078840ff */
[----:B------:R-:W-:Y:S01]  /*2ca0*/  IMAD.SHL.U32 R22, R3, 0x40, RZ ;  /* 0x0000004003167824 */ /* 0x000fe200078e00ff */
[-C--:B------:R-:W-:Y:S01]  /*2cb0*/  LEA R86, P6, R115, R150.reuse, 0x8 ;  /* 0x0000009673567211 */ /* 0x080fe200078c40ff */
[----:B------:R-:W-:Y:S01]  /*2cc0*/  IMAD.SHL.U32 R6, R121, 0x40, RZ ;  /* 0x0000004079067824 */ /* 0x000fe200078e00ff */
[-C--:B------:R-:W-:Y:S01]  /*2cd0*/  LEA R88, P0, R93, R150.reuse, 0x8 ;  /* 0x000000965d587211 */ /* 0x080fe200078040ff */
[----:B---3--:R-:W-:Y:S01]  /*2ce0*/  IMAD.SHL.U32 R8, R139, 0x40, RZ ;  /* 0x000000408b087824 */ /* 0x008fe200078e00ff */
[-C--:B------:R-:W-:Y:S01]  /*2cf0*/  LEA R90, P1, R95, R150.reuse, 0x8 ;  /* 0x000000965f5a7211 */ /* 0x080fe200078240ff */
[----:B------:R-:W-:Y:S01]  /*2d00*/  IMAD.SHL.U32 R10, R141, 0x40, RZ ;  /* 0x000000408d0a7824 */ /* 0x000fe200078e00ff */
[-C--:B------:R-:W-:Y:S01]  /*2d10*/  LEA R92, P2, R99, R150.reuse, 0x8 ;  /* 0x00000096635c7211 */ /* 0x080fe200078440ff */
[----:B------:R-:W-:Y:S01]  /*2d20*/  IMAD.SHL.U32 R58, R143, 0x40, RZ ;  /* 0x000000408f3a7824 */ /* 0x000fe200078e00ff */
[-C--:B------:R-:W-:Y:S01]  /*2d30*/  LEA.HI.X R95, R12, R151.reuse, RZ, 0x2, P3 ;  /* 0x000000970c5f7211 */ /* 0x080fe200018f14ff */
[----:B------:R-:W-:Y:S01]  /*2d40*/  IMAD.SHL.U32 R130, R147, 0x40, RZ ;  /* 0x0000004093827824 */ /* 0x000fe200078e00ff */
[----:B------:R-:W-:Y:S01]  /*2d50*/  LEA R108, P3, R97, R150, 0x8 ;  /* 0x00000096616c7211 */ /* 0x000fe200078640ff */
[----:B------:R-:W-:Y:S01]  /*2d60*/  LDS.128 R132, [R112+UR8+0x200] ;  /* 0x0002000870847984 */ /* 0x000fe20008000c00 */
[----:B------:R-:W-:-:S02]  /*2d70*/  LEA.HI.X R85, R110, R151, RZ, 0x2, P5 ;  /* 0x000000976e557211 */ /* 0x000fc400028f14ff */
[-C--:B------:R-:W-:Y:S02]  /*2d80*/  LEA.HI.X R97, R14, R151.reuse, RZ, 0x2, P4 ;  /* 0x000000970e617211 */ /* 0x080fe400020f14ff */
[-C--:B------:R-:W-:Y:S01]  /*2d90*/  LEA.HI.X R87, R116, R151.reuse, RZ, 0x2, P6 ;  /* 0x0000009774577211 */ /* 0x080fe200030f14ff */
[----:B------:R-:W-:Y:S01]  /*2da0*/  LDS.128 R12, [R112+UR8+0xc00] ;  /* 0x000c0008700c7984 */ /* 0x000fe20008000c00 */
[-C--:B------:R-:W-:Y:S02]  /*2db0*/  LEA.HI.X R89, R114, R151.reuse, RZ, 0x2, P0 ;  /* 0x0000009772597211 */ /* 0x080fe400000f14ff */
[-C--:B------:R-:W-:Y:S02]  /*2dc0*/  LEA.HI.X R91, R120, R151.reuse, RZ, 0x2, P1 ;  /* 0x00000097785b7211 */ /* 0x080fe400008f14ff */
[----:B------:R-:W-:Y:S02]  /*2dd0*/  LEA.HI.X R93, R118, R151, RZ, 0x2, P2 ;  /* 0x00000097765d7211 */ /* 0x000fe400010f14ff */
[----:B------:R-:W-:-:S02]  /*2de0*/  LEA R110, P4, R137, R150, 0x8 ;  /* 0x00000096896e7211 */ /* 0x000fc400078840ff */
[-C--:B------:R-:W-:Y:S02]  /*2df0*/  LEA R98, P5, R107, R150.reuse, 0x8 ;  /* 0x000000966b627211 */ /* 0x080fe400078a40ff */
[-C--:B------:R-:W-:Y:S02]  /*2e00*/  LEA R100, P6, R113, R150.reuse, 0x8 ;  /* 0x0000009671647211 */ /* 0x080fe400078c40ff */
[-C--:B------:R-:W-:Y:S02]  /*2e10*/  LEA R102, P0, R117, R150.reuse, 0x8 ;  /* 0x0000009675667211 */ /* 0x080fe400078040ff */
[-C--:B------:R-:W-:Y:S02]  /*2e20*/  LEA R104, P1, R123, R150.reuse, 0x8 ;  /* 0x000000967b687211 */ /* 0x080fe400078240ff */
[----:B------:R-:W-:Y:S02]  /*2e30*/  LEA R106, P2, R3, R150, 0x8 ;  /* 0x00000096036a7211 */ /* 0x000fe400078440ff */
[-C--:B------:R-:W-:Y:S01]  /*2e40*/  LEA.HI.X R111, R4, R151.reuse, RZ, 0x2, P4 ;  /* 0x00000097046f7211 */ /* 0x080fe200020f14ff */
[----:B------:R-:W-:Y:S01]  /*2e50*/  IMAD.SHL.U32 R4, R149, 0x40, RZ ;  /* 0x0000004095047824 */ /* 0x000fe200078e00ff */
[----:B------:R-:W-:-:S02]  /*2e60*/  LEA.HI.X R99, R16, R151, RZ, 0x2, P5 ;  /* 0x0000009710637211 */ /* 0x000fc400028f14ff */
[-C--:B------:R-:W-:Y:S02]  /*2e70*/  LEA.HI.X R101, R18, R151.reuse, RZ, 0x2, P6 ;  /* 0x0000009712657211 */ /* 0x080fe400030f14ff */
[-C--:B------:R-:W-:Y:S01]  /*2e80*/  LEA.HI.X R103, R122, R151.reuse, RZ, 0x2, P0 ;  /* 0x000000977a677211 */ /* 0x080fe200000f14ff */
[----:B------:R-:W-:Y:S01]  /*2e90*/  LDS.128 R16, [R112+UR8+0x800] ;  /* 0x0008000870107984 */ /* 0x000fe20008000c00 */
[-C--:B------:R-:W-:Y:S02]  /*2ea0*/  LEA.HI.X R105, R20, R151.reuse, RZ, 0x2, P1 ;  /* 0x0000009714697211 */ /* 0x080fe400008f14ff */
[-C--:B------:R-:W-:Y:S02]  /*2eb0*/  LEA.HI.X R107, R22, R151.reuse, RZ, 0x2, P2 ;  /* 0x00000097166b7211 */ /* 0x080fe400010f14ff */
[----:B------:R-:W-:Y:S01]  /*2ec0*/  LEA.HI.X R109, R56, R151, RZ, 0x2, P3 ;  /* 0x00000097386d7211 */ /* 0x000fe200018f14ff */
[----:B------:R-:W-:Y:S01]  /*2ed0*/  LDS.128 R20, [R112+UR8+0x600] ;  /* 0x0006000870147984 */ /* 0x000fe20008000c00 */
[----:B------:R-:W-:-:S02]  /*2ee0*/  LEA R114, P5, R121, R150, 0x8 ;  /* 0x0000009679727211 */ /* 0x000fc400078a40ff */
[-C--:B------:R-:W-:Y:S02]  /*2ef0*/  LEA R116, P6, R139, R150.reuse, 0x8 ;  /* 0x000000968b747211 */ /* 0x080fe400078c40ff */
[-C--:B------:R-:W-:Y:S02]  /*2f00*/  LEA R118, P0, R141, R150.reuse, 0x8 ;  /* 0x000000968d767211 */ /* 0x080fe400078040ff */
[-C--:B------:R-:W-:Y:S02]  /*2f10*/  LEA R120, P1, R143, R150.reuse, 0x8 ;  /* 0x000000968f787211 */ /* 0x080fe400078240ff */
[-C--:B------:R-:W-:Y:S02]  /*2f20*/  LEA R122, P2, R145, R150.reuse, 0x8 ;  /* 0x00000096917a7211 */ /* 0x080fe400078440ff */
[-C--:B------:R-:W-:Y:S02]  /*2f30*/  LEA R124, P3, R147, R150.reuse, 0x8 ;  /* 0x00000096937c7211 */ /* 0x080fe400078640ff */
[----:B------:R-:W-:-:S02]  /*2f40*/  LEA R126, P4, R149, R150, 0x8 ;  /* 0x00000096957e7211 */ /* 0x000fc400078840ff */
[-C--:B------:R-:W-:Y:S02]  /*2f50*/  LEA.HI.X R115, R6, R151.reuse, RZ, 0x2, P5 ;  /* 0x0000009706737211 */ /* 0x080fe400028f14ff */
[-C--:B------:R-:W-:Y:S02]  /*2f60*/  LEA.HI.X R117, R8, R151.reuse, RZ, 0x2, P6 ;  /* 0x0000009708757211 */ /* 0x080fe400030f14ff */
[-C--:B------:R-:W-:Y:S02]  /*2f70*/  LEA.HI.X R119, R10, R151.reuse, RZ, 0x2, P0 ;  /* 0x000000970a777211 */ /* 0x080fe400000f14ff */
[-C--:B------:R-:W-:Y:S01]  /*2f80*/  LEA.HI.X R121, R58, R151.reuse, RZ, 0x2, P1 ;  /* 0x000000973a797211 */ /* 0x080fe200008f14ff */
[----:B------:R-:W-:Y:S01]  /*2f90*/  LDS.128 R8, [R112+UR8+0xe00] ;  /* 0x000e000870087984 */ /* 0x000fe20008000c00 */
[-C--:B------:R-:W-:Y:S02]  /*2fa0*/  LEA.HI.X R123, R128, R151.reuse, RZ, 0x2, P2 ;  /* 0x00000097807b7211 */ /* 0x080fe400010f14ff */
[-C--:B------:R-:W-:Y:S01]  /*2fb0*/  LEA.HI.X R125, R130, R151.reuse, RZ, 0x2, P3 ;  /* 0x00000097827d7211 */ /* 0x080fe200018f14ff */
[----:B------:R-:W-:Y:S01]  /*2fc0*/  LDS.128 R56, [R112+UR8+0x400] ;  /* 0x0004000870387984 */ /* 0x000fe20008000c00 */
[----:B------:R-:W-:-:S03]  /*2fd0*/  LEA.HI.X R127, R4, R151, RZ, 0x2, P4 ;  /* 0x00000097047f7211 */ /* 0x000fc600020f14ff */
[----:B------:R-:W0:Y:S04]  /*2fe0*/  LDS.128 R128, [R112+UR8] ;  /* 0x0000000870807984 */ /* 0x000e280008000c00 */
[----:B------:R-:W1:Y:S01]  /*2ff0*/  LDS.128 R4, [R112+UR8+0xa00] ;  /* 0x000a000870047984 */ /* 0x000e620008000c00 */
[----:B------:R-:W-:Y:S02]  /*3000*/  IMAD.MOV.U32 R144, RZ, RZ, R32 ;  /* 0x000000ffff907224 */ /* 0x000fe400078e0020 */
[----:B------:R-:W-:Y:S02]  /*3010*/  IMAD.MOV.U32 R148, RZ, RZ, R36 ;  /* 0x000000ffff947224 */ /* 0x000fe400078e0024 */
[----:B------:R-:W-:Y:S02]  /*3020*/  IMAD.MOV.U32 R32, RZ, RZ, R33 ;  /* 0x000000ffff207224 */ /* 0x000fe400078e0021 */
[----:B------:R-:W-:-:S02]  /*3030*/  IMAD.MOV.U32 R36, RZ, RZ, R37 ;  /* 0x000000ffff247224 */ /* 0x000fc400078e0025 */
[----:B------:R-:W-:Y:S02]  /*3040*/  IMAD.MOV.U32 R136, RZ, RZ, R24 ;  /* 0x000000ffff887224 */ /* 0x000fe400078e0018 */
[----:B------:R-:W-:Y:S02]  /*3050*/  IMAD.MOV.U32 R137, RZ, RZ, R26 ;  /* 0x000000ffff897224 */ /* 0x000fe400078e001a */
[----:B------:R-:W-:Y:S02]  /*3060*/  IMAD.MOV.U32 R138, RZ, RZ, R40 ;  /* 0x000000ffff8a7224 */ /* 0x000fe400078e0028 */
[----:B------:R-:W-:Y:S01]  /*3070*/  IMAD.MOV.U32 R139, RZ, RZ, R42 ;  /* 0x000000ffff8b7224 */ /* 0x000fe200078e002a */
[----:B------:R-:W-:Y:S01]  /*3080*/  BAR.SYNC.DEFER_BLOCKING 0x0 ;  /* 0x0000000000007b1d */ /* 0x000fe20000010000 */
[----:B------:R-:W-:Y:S02]  /*3090*/  IMAD.MOV.U32 R140, RZ, RZ, R28 ;  /* 0x000000ffff8c7224 */ /* 0x000fe400078e001c */
[----:B------:R-:W-:-:S02]  /*30a0*/  IMAD.MOV.U32 R141, RZ, RZ, R30 ;  /* 0x000000ffff8d7224 */ /* 0x000fc400078e001e */
[----:B------:R-:W-:Y:S02]  /*30b0*/  IMAD.MOV.U32 R142, RZ, RZ, R44 ;  /* 0x000000ffff8e7224 */ /* 0x000fe400078e002c */
[----:B------:R-:W-:Y:S02]  /*30c0*/  IMAD.MOV.U32 R143, RZ, RZ, R46 ;  /* 0x000000ffff8f7224 */ /* 0x000fe400078e002e */
[----:B------:R-:W-:Y:S02]  /*30d0*/  IMAD.MOV.U32 R145, RZ, RZ, R34 ;  /* 0x000000ffff917224 */ /* 0x000fe400078e0022 */
[----:B------:R-:W-:Y:S02]  /*30e0*/  IMAD.MOV.U32 R146, RZ, RZ, R48 ;  /* 0x000000ffff927224 */ /* 0x000fe400078e0030 */
        /* <DEDUP_REMOVED lines=18> */
[----:B------:R-:W-:Y:S04]  /*3210*/  STS.128 [R2+UR8], R136 ;  /* 0x0000008802007988 */ /* 0x000fe80008000c08 */
[----:B------:R-:W-:Y:S04]  /*3220*/  STS.128 [R2+UR8+0x1000], R140 ;  /* 0x0010008c02007988 */ /* 0x000fe80008000c08 */
[----:B------:R-:W-:Y:S04]  /*3230*/  STS.128 [R2+UR8+0x2000], R144 ;  /* 0x0020009002007988 */ /* 0x000fe80008000c08 */
[----:B------:R-:W-:Y:S04]  /*3240*/  STS.128 [R2+UR8+0x3000], R148 ;  /* 0x0030009402007988 */ /* 0x000fe80008000c08 */
[----:B------:R-:W-:Y:S04]  /*3250*/  STS.128 [R60+UR8], R152 ;  /* 0x000000983c007988 */ /* 0x000fe80008000c08 */
[----:B------:R-:W-:Y:S04]  /*3260*/  STS.128 [R60+UR8+0x1000], R40 ;  /* 0x001000283c007988 */ /* 0x000fe80008000c08 */
[----:B------:R-:W-:Y:S04]  /*3270*/  STS.128 [R60+UR8+0x2000], R32 ;  /* 0x002000203c007988 */ /* 0x000fe80008000c08 */
[----:B------:R-:W-:Y:S01]  /*3280*/  STS.128 [R60+UR8+0x3000], R36 ;  /* 0x003000243c007988 */ /* 0x000fe20008000c08 */
[----:B------:R-:W-:Y:S01]  /*3290*/  BAR.SYNC.DEFER_BLOCKING 0x0 ;  /* 0x0000000000007b1d */ /* 0x000fe20000010000 */
[----:B------:R-:W-:-:S05]  /*32a0*/  IMAD.WIDE.U32 R62, R0, 0x4, R62 ;  /* 0x00000004003e7825 */ /* 0x000fca00078e003e */
[----:B------:R-:W2:Y:S04]  /*32b0*/  LDS.128 R24, [R112+UR8] ;  /* 0x0000000870187984 */ /* 0x000ea80008000c00 */
[----:B------:R-:W3:Y:S04]  /*32c0*/  LDS.128 R28, [R112+UR8+0x200] ;  /* 0x00020008701c7984 */ /* 0x000ee80008000c00 */
[----:B------:R-:W4:Y:S04]  /*32d0*/  LDS.128 R32, [R112+UR8+0x400] ;  /* 0x0004000870207984 */ /* 0x000f280008000c00 */
[----:B------:R-:W5:Y:S04]  /*32e0*/  LDS.128 R36, [R112+UR8+0x600] ;  /* 0x0006000870247984 */ /* 0x000f680008000c00 */
[----:B------:R-:W5:Y:S04]  /*32f0*/  LDS.128 R40, [R112+UR8+0x800] ;  /* 0x0008000870287984 */ /* 0x000f680008000c00 */
[----:B------:R-:W5:Y:S04]  /*3300*/  LDS.128 R44, [R112+UR8+0xa00] ;  /* 0x000a0008702c7984 */ /* 0x000f680008000c00 */
[----:B------:R-:W5:Y:S04]  /*3310*/  LDS.128 R48, [R112+UR8+0xc00] ;  /* 0x000c000870307984 */ /* 0x000f680008000c00 */
[----:B------:R-:W5:Y:S01]  /*3320*/  LDS.128 R52, [R112+UR8+0xe00] ;  /* 0x000e000870347984 */ /* 0x000f620008000c00 */
[----:B------:R-:W-:-:S04]  /*3330*/  IMAD.WIDE.U32 R64, R0, 0x4, R64 ;  /* 0x0000000400407825 */ /* 0x000fc800078e0040 */
[C---:B------:R-:W-:Y:S01]  /*3340*/  IMAD.WIDE.U32 R66, R0.reuse, 0x4, R66 ;  /* 0x0000000400427825 */ /* 0x040fe200078e0042 */
[----:B0-----:R-:W-:Y:S03]  /*3350*/  STG.E desc[UR10][R62.64], R128 ;  /* 0x000000803e007986 */ /* 0x001fe6000c10190a */
[C---:B------:R-:W-:Y:S01]  /*3360*/  IMAD.WIDE.U32 R68, R0.reuse, 0x4, R68 ;  /* 0x0000000400447825 */ /* 0x040fe200078e0044 */
[----:B------:R-:W-:Y:S03]  /*3370*/  STG.E desc[UR10][R62.64+0x80], R130 ;  /* 0x000080823e007986 */ /* 0x000fe6000c10190a */
        /* <DEDUP_REMOVED lines=13> */
[----:B------:R-:W-:Y:S04]  /*3450*/  STG.E desc[UR10][R70.64], R56 ;  /* 0x0000003846007986 */ /* 0x000fe8000c10190a */
[----:B------:R-:W-:Y:S01]  /*3460*/  STG.E desc[UR10][R70.64+0x80], R58 ;  /* 0x0000803a46007986 */ /* 0x000fe2000c10190a */
[----:B------:R-:W-:-:S03]  /*3470*/  IMAD.WIDE.U32 R84, R0, 0x4, R84 ;  /* 0x0000000400547825 */ /* 0x000fc600078e0054 */
        /* <DEDUP_REMOVED lines=8> */
[----:B------:R-:W-:Y:S04]  /*3500*/  STG.E desc[UR10][R76.64], R21 ;  /* 0x000000154c007986 */ /* 0x000fe8000c10190a */
        /* <DEDUP_REMOVED lines=8> */
[----:B-1----:R-:W-:Y:S04]  /*3590*/  STG.E desc[UR10][R82.64], R4 ;  /* 0x0000000452007986 */ /* 0x002fe8000c10190a */
        /* <DEDUP_REMOVED lines=17> */
[----:B--2---:R-:W-:Y:S04]  /*36b0*/  STG.E desc[UR10][R94.64], R24 ;  /* 0x000000185e007986 */ /* 0x004fe8000c10190a */
[----:B------:R-:W-:Y:S01]  /*36c0*/  STG.E desc[UR10][R94.64+0x80], R26 ;  /* 0x0000801a5e007986 */ /* 0x000fe2000c10190a */
[----:B------:R-:W-:-:S03]  /*36d0*/  IMAD.WIDE.U32 R114, R0, 0x4, R114 ;  /* 0x0000000400727825 */ /* 0x000fc600078e0072 */
[----:B------:R-:W-:Y:S04]  /*36e0*/  STG.E desc[UR10][R96.64], R25 ;  /* 0x0000001960007986 */ /* 0x000fe8000c10190a */
[----:B------:R-:W-:Y:S01]  /*36f0*/  STG.E desc[UR10][R96.64+0x80], R27 ;  /* 0x0000801b60007986 */ /* 0x000fe2000c10190a */
[----:B------:R-:W-:-:S03]  /*3700*/  IMAD.WIDE.U32 R116, R0, 0x4, R116 ;  /* 0x0000000400747825 */ /* 0x000fc600078e0074 */
[----:B---3--:R-:W-:Y:S04]  /*3710*/  STG.E desc[UR10][R98.64], R28 ;  /* 0x0000001c62007986 */ /* 0x008fe8000c10190a */
[----:B------:R-:W-:Y:S01]  /*3720*/  STG.E desc[UR10][R98.64+0x80], R30 ;  /* 0x0000801e62007986 */ /* 0x000fe2000c10190a */
[----:B------:R-:W-:-:S03]  /*3730*/  IMAD.WIDE.U32 R118, R0, 0x4, R118 ;  /* 0x0000000400767825 */ /* 0x000fc600078e0076 */
[----:B------:R-:W-:Y:S04]  /*3740*/  STG.E desc[UR10][R100.64], R29 ;  /* 0x0000001d64007986 */ /* 0x000fe8000c10190a */
[----:B------:R-:W-:Y:S01]  /*3750*/  STG.E desc[UR10][R100.64+0x80], R31 ;  /* 0x0000801f64007986 */ /* 0x000fe2000c10190a */
[----:B------:R-:W-:-:S03]  /*3760*/  IMAD.WIDE.U32 R120, R0, 0x4, R120 ;  /* 0x0000000400787825 */ /* 0x000fc600078e0078 */
[----:B----4-:R-:W-:Y:S04]  /*3770*/  STG.E desc[UR10][R102.64], R32 ;  /* 0x0000002066007986 */ /* 0x010fe8000c10190a */
[----:B------:R-:W-:Y:S01]  /*3780*/  STG.E desc[UR10][R102.64+0x80], R34 ;  /* 0x0000802266007986 */ /* 0x000fe2000c10190a */
[----:B------:R-:W-:-:S03]  /*3790*/  IMAD.WIDE.U32 R122, R0, 0x4, R122 ;  /* 0x00000004007a7825 */ /* 0x000fc600078e007a */
[----:B------:R-:W-:Y:S04]  /*37a0*/  STG.E desc[UR10][R104.64], R33 ;  /* 0x0000002168007986 */ /* 0x000fe8000c10190a */
[----:B------:R-:W-:Y:S01]  /*37b0*/  STG.E desc[UR10][R104.64+0x80], R35 ;  /* 0x0000802368007986 */ /* 0x000fe2000c10190a */
[----:B------:R-:W-:-:S03]  /*37c0*/  IMAD.WIDE.U32 R124, R0, 0x4, R124 ;  /* 0x00000004007c7825 */ /* 0x000fc600078e007c */
[----:B-----5:R-:W-:Y:S04]  /*37d0*/  STG.E desc[UR10][R106.64], R36 ;  /* 0x000000246a007986 */ /* 0x020fe8000c10190a */
[----:B------:R-:W-:Y:S01]  /*37e0*/  STG.E desc[UR10][R106.64+0x80], R38 ;  /* 0x000080266a007986 */ /* 0x000fe2000c10190a */
[----:B------:R-:W-:-:S03]  /*37f0*/  IMAD.WIDE.U32 R126, R0, 0x4, R126 ;  /* 0x00000004007e7825 */ /* 0x000fc600078e007e */
[----:B------:R-:W-:Y:S04]  /*3800*/  STG.E desc[UR10][R108.64], R37 ;  /* 0x000000256c007986 */ /* 0x000fe8000c10190a */
        /* <DEDUP_REMOVED lines=16> */
[----:B------:R-:W-:Y:S01]  /*3910*/  STG.E desc[UR10][R126.64+0x80], R55 ;  /* 0x000080377e007986 */ /* 0x000fe2000c10190a */
[----:B------:R-:W-:Y:S05]  /*3920*/  EXIT ;  /* 0x000000000000794d */ /* 0x000fea0003800000 */
.L_x_0:
[----:B------:R-:W-:-:S00]  /*3930*/  BRA `(.L_x_0) ;  /* 0xfffffffc00fc7947 */ /* 0x000fc0000383ffff */
[----:B------:R-:W-:-:S00]  /*3940*/  NOP ;  /* 0x0000000000007918 */ /* 0x000fc00000000000 */
        /* <DEDUP_REMOVED lines=11> */
.L_x_1:


//--------------------- .nv.shared.gluon_mma      --------------------------
	.section	.nv.shared.gluon_mma,"aw",@nobits
	.sectionflags	@""
	.align	16
	.zero		1024


//--------------------- .nv.shared.reserved.0     --------------------------
	.section	.nv.shared.reserved.0,"aw",@nobits
	.weak		__nv_reservedSMEM_offset_0_alias
	.size		__nv_reservedSMEM_offset_0_alias, 0, 0
	.other		__nv_reservedSMEM_offset_0_alias,@"STO_CUDA_RESERVED_SHARED STV_DEFAULT"
__nv_reservedSMEM_offset_0_alias:
	.zero		0


//--------------------- .nv.constant0.gluon_mma   --------------------------
	.section	.nv.constant0.gluon_mma,"a",@progbits
	.sectionflags	@""
	.align	4
.nv.constant0.gluon_mma:
	.zero		568


//--------------------- SYMBOLS --------------------------

	.type		.nv.reservedSmem.offset0,@object
	.size		.nv.reservedSmem.offset0,0x4
